//
// Generated by NVIDIA NVVM Compiler
//
// Compiler Build ID: CL-36424714
// Cuda compilation tools, release 13.0, V13.0.88
// Based on NVVM 20.0.0
//

.version 9.0
.target sm_100
.address_size 64

	// .globl	_Z28compute_luma_and_mask_kernelPKfPfPhii
.global .align 4 .b8 __cudart_i2opi_f[24] = {65, 144, 67, 60, 153, 149, 98, 219, 192, 221, 52, 245, 209, 87, 39, 252, 41, 21, 68, 78, 110, 131, 249, 162};

.visible .entry _Z28compute_luma_and_mask_kernelPKfPfPhii(
	.param .u64 .ptr .align 1 _Z28compute_luma_and_mask_kernelPKfPfPhii_param_0,
	.param .u64 .ptr .align 1 _Z28compute_luma_and_mask_kernelPKfPfPhii_param_1,
	.param .u64 .ptr .align 1 _Z28compute_luma_and_mask_kernelPKfPfPhii_param_2,
	.param .u32 _Z28compute_luma_and_mask_kernelPKfPfPhii_param_3,
	.param .u32 _Z28compute_luma_and_mask_kernelPKfPfPhii_param_4
)
{
	.reg .pred 	%p<22>;
	.reg .b16 	%rs<2>;
	.reg .b32 	%r<8>;
	.reg .b32 	%f<17>;
	.reg .b64 	%rd<13>;

	ld.param.u64 	%rd2, [_Z28compute_luma_and_mask_kernelPKfPfPhii_param_0];
	ld.param.u64 	%rd3, [_Z28compute_luma_and_mask_kernelPKfPfPhii_param_1];
	ld.param.u64 	%rd4, [_Z28compute_luma_and_mask_kernelPKfPfPhii_param_2];
	ld.param.u32 	%r3, [_Z28compute_luma_and_mask_kernelPKfPfPhii_param_3];
	ld.param.u32 	%r2, [_Z28compute_luma_and_mask_kernelPKfPfPhii_param_4];
	mov.u32 	%r4, %ctaid.x;
	mov.u32 	%r5, %ntid.x;
	mov.u32 	%r6, %tid.x;
	mad.lo.s32 	%r1, %r4, %r5, %r6;
	setp.ge.s32 	%p6, %r1, %r3;
	@%p6 bra 	$L__BB0_10;
	cvta.to.global.u64 	%rd5, %rd2;
	shl.b32 	%r7, %r1, 2;
	mul.wide.s32 	%rd6, %r7, 4;
	add.s64 	%rd1, %rd5, %rd6;
	setp.eq.s32 	%p8, %r2, 0;
	mov.pred 	%p21, -1;
	@%p8 bra 	$L__BB0_9;
	ld.global.f32 	%f2, [%rd1];
	ld.global.f32 	%f3, [%rd1+12];
	abs.f32 	%f1, %f3;
	abs.f32 	%f4, %f2;
	setp.gtu.f32 	%p10, %f4, 0f2B8CBCCC;
	mov.pred 	%p20, -1;
	@%p10 bra 	$L__BB0_5;
	ld.global.f32 	%f5, [%rd1+4];
	abs.f32 	%f6, %f5;
	setp.gtu.f32 	%p12, %f6, 0f2B8CBCCC;
	@%p12 bra 	$L__BB0_5;
	ld.global.f32 	%f7, [%rd1+8];
	abs.f32 	%f8, %f7;
	setp.gtu.f32 	%p20, %f8, 0f2B8CBCCC;
$L__BB0_5:
	setp.gtu.f32 	%p21, %f1, 0f2B8CBCCC;
	setp.eq.s32 	%p13, %r2, 1;
	@%p13 bra 	$L__BB0_9;
	setp.eq.s32 	%p14, %r2, 3;
	@%p14 bra 	$L__BB0_11;
	setp.ne.s32 	%p15, %r2, 2;
	mov.pred 	%p21, %p20;
	@%p15 bra 	$L__BB0_8;
	bra.uni 	$L__BB0_9;
$L__BB0_8:
	mov.pred 	%p21, -1;
$L__BB0_9:
	selp.u16 	%rs1, 1, 0, %p21;
	cvt.s64.s32 	%rd7, %r1;
	cvta.to.global.u64 	%rd8, %rd4;
	add.s64 	%rd9, %rd8, %rd7;
	st.global.u8 	[%rd9], %rs1;
	ld.global.f32 	%f9, [%rd1];
	ld.global.f32 	%f10, [%rd1+4];
	ld.global.f32 	%f11, [%rd1+8];
	mul.f32 	%f12, %f10, 0f3F371759;
	fma.rn.f32 	%f13, %f9, 0f3E59B3D0, %f12;
	fma.rn.f32 	%f14, %f11, 0f3D93DD98, %f13;
	setp.lt.f32 	%p18, %f14, 0f00000000;
	setp.gt.f32 	%p19, %f14, 0f3F800000;
	selp.f32 	%f15, 0f3F800000, %f14, %p19;
	selp.f32 	%f16, 0f00000000, %f15, %p18;
	cvta.to.global.u64 	%rd10, %rd3;
	mul.wide.s32 	%rd11, %r1, 4;
	add.s64 	%rd12, %rd10, %rd11;
	st.global.f32 	[%rd12], %f16;
$L__BB0_10:
	ret;
$L__BB0_11:
	setp.gtu.f32 	%p16, %f1, 0f2B8CBCCC;
	and.pred  	%p21, %p16, %p20;
	bra.uni 	$L__BB0_9;

}
	// .globl	_Z26gauss_blur_h_masked_kernelPKfPKhPfiiS0_i
.visible .entry _Z26gauss_blur_h_masked_kernelPKfPKhPfiiS0_i(
	.param .u64 .ptr .align 1 _Z26gauss_blur_h_masked_kernelPKfPKhPfiiS0_i_param_0,
	.param .u64 .ptr .align 1 _Z26gauss_blur_h_masked_kernelPKfPKhPfiiS0_i_param_1,
	.param .u64 .ptr .align 1 _Z26gauss_blur_h_masked_kernelPKfPKhPfiiS0_i_param_2,
	.param .u32 _Z26gauss_blur_h_masked_kernelPKfPKhPfiiS0_i_param_3,
	.param .u32 _Z26gauss_blur_h_masked_kernelPKfPKhPfiiS0_i_param_4,
	.param .u64 .ptr .align 1 _Z26gauss_blur_h_masked_kernelPKfPKhPfiiS0_i_param_5,
	.param .u32 _Z26gauss_blur_h_masked_kernelPKfPKhPfiiS0_i_param_6
)
{
	.reg .pred 	%p<41>;
	.reg .b16 	%rs<16>;
	.reg .b32 	%r<127>;
	.reg .b32 	%f<144>;
	.reg .b64 	%rd<81>;

	ld.param.u64 	%rd9, [_Z26gauss_blur_h_masked_kernelPKfPKhPfiiS0_i_param_0];
	ld.param.u64 	%rd10, [_Z26gauss_blur_h_masked_kernelPKfPKhPfiiS0_i_param_1];
	ld.param.u64 	%rd8, [_Z26gauss_blur_h_masked_kernelPKfPKhPfiiS0_i_param_2];
	ld.param.u32 	%r41, [_Z26gauss_blur_h_masked_kernelPKfPKhPfiiS0_i_param_3];
	ld.param.u32 	%r43, [_Z26gauss_blur_h_masked_kernelPKfPKhPfiiS0_i_param_4];
	ld.param.u64 	%rd11, [_Z26gauss_blur_h_masked_kernelPKfPKhPfiiS0_i_param_5];
	ld.param.u32 	%r42, [_Z26gauss_blur_h_masked_kernelPKfPKhPfiiS0_i_param_6];
	cvta.to.global.u64 	%rd1, %rd9;
	cvta.to.global.u64 	%rd2, %rd11;
	cvta.to.global.u64 	%rd3, %rd10;
	mov.u32 	%r45, %ctaid.x;
	mov.u32 	%r46, %ntid.x;
	mov.u32 	%r47, %tid.x;
	mad.lo.s32 	%r1, %r45, %r46, %r47;
	mov.u32 	%r48, %ctaid.y;
	mov.u32 	%r49, %ntid.y;
	mov.u32 	%r50, %tid.y;
	mad.lo.s32 	%r51, %r48, %r49, %r50;
	setp.ge.s32 	%p1, %r1, %r41;
	setp.ge.s32 	%p2, %r51, %r43;
	or.pred  	%p3, %p1, %p2;
	@%p3 bra 	$L__BB1_44;
	mul.lo.s32 	%r3, %r41, %r51;
	add.s32 	%r4, %r3, %r1;
	setp.lt.s32 	%p4, %r42, 0;
	mov.f32 	%f134, 0f00000000;
	mov.f32 	%f133, %f134;
	@%p4 bra 	$L__BB1_40;
	neg.s32 	%r125, %r42;
	shl.b32 	%r52, %r41, 1;
	add.s32 	%r6, %r52, -2;
	setp.lt.u32 	%p5, %r42, 4;
	mov.f32 	%f133, 0f00000000;
	mov.f32 	%f134, %f133;
	@%p5 bra 	$L__BB1_22;
	shl.b32 	%r54, %r42, 1;
	sub.s32 	%r123, 3, %r42;
	and.b32  	%r55, %r54, -8;
	neg.s32 	%r122, %r55;
	sub.s32 	%r120, %r1, %r42;
	mov.f32 	%f133, 0f00000000;
	mov.b32 	%r121, 3;
$L__BB1_4:
	.pragma "nounroll";
	abs.s32 	%r56, %r120;
	setp.lt.s32 	%p6, %r56, %r41;
	sub.s32 	%r57, %r6, %r56;
	selp.b32 	%r58, %r56, %r57, %p6;
	add.s32 	%r59, %r121, -3;
	mul.wide.s32 	%rd12, %r59, 4;
	add.s64 	%rd4, %rd2, %rd12;
	add.s32 	%r14, %r58, %r3;
	cvt.s64.s32 	%rd13, %r14;
	add.s64 	%rd14, %rd3, %rd13;
	ld.global.u8 	%rs1, [%rd14];
	setp.eq.s16 	%p7, %rs1, 0;
	@%p7 bra 	$L__BB1_6;
	ld.global.f32 	%f75, [%rd4];
	mul.wide.s32 	%rd15, %r14, 4;
	add.s64 	%rd16, %rd1, %rd15;
	ld.global.f32 	%f76, [%rd16];
	fma.rn.f32 	%f134, %f75, %f76, %f134;
	add.f32 	%f133, %f133, %f75;
$L__BB1_6:
	add.s32 	%r60, %r120, 1;
	abs.s32 	%r61, %r60;
	setp.lt.s32 	%p8, %r61, %r41;
	sub.s32 	%r62, %r6, %r61;
	selp.b32 	%r63, %r61, %r62, %p8;
	add.s32 	%r15, %r63, %r3;
	cvt.s64.s32 	%rd17, %r15;
	add.s64 	%rd18, %rd3, %rd17;
	ld.global.u8 	%rs2, [%rd18];
	setp.eq.s16 	%p9, %rs2, 0;
	@%p9 bra 	$L__BB1_8;
	ld.global.f32 	%f77, [%rd4+4];
	mul.wide.s32 	%rd19, %r15, 4;
	add.s64 	%rd20, %rd1, %rd19;
	ld.global.f32 	%f78, [%rd20];
	fma.rn.f32 	%f134, %f77, %f78, %f134;
	add.f32 	%f133, %f133, %f77;
$L__BB1_8:
	add.s32 	%r64, %r120, 2;
	abs.s32 	%r65, %r64;
	setp.lt.s32 	%p10, %r65, %r41;
	sub.s32 	%r66, %r6, %r65;
	selp.b32 	%r67, %r65, %r66, %p10;
	add.s32 	%r16, %r67, %r3;
	cvt.s64.s32 	%rd21, %r16;
	add.s64 	%rd22, %rd3, %rd21;
	ld.global.u8 	%rs3, [%rd22];
	setp.eq.s16 	%p11, %rs3, 0;
	@%p11 bra 	$L__BB1_10;
	ld.global.f32 	%f79, [%rd4+8];
	mul.wide.s32 	%rd23, %r16, 4;
	add.s64 	%rd24, %rd1, %rd23;
	ld.global.f32 	%f80, [%rd24];
	fma.rn.f32 	%f134, %f79, %f80, %f134;
	add.f32 	%f133, %f133, %f79;
$L__BB1_10:
	add.s32 	%r68, %r120, 3;
	abs.s32 	%r69, %r68;
	setp.lt.s32 	%p12, %r69, %r41;
	sub.s32 	%r70, %r6, %r69;
	selp.b32 	%r71, %r69, %r70, %p12;
	add.s32 	%r17, %r71, %r3;
	cvt.s64.s32 	%rd25, %r17;
	add.s64 	%rd26, %rd3, %rd25;
	ld.global.u8 	%rs4, [%rd26];
	setp.eq.s16 	%p13, %rs4, 0;
	@%p13 bra 	$L__BB1_12;
	ld.global.f32 	%f81, [%rd4+12];
	mul.wide.s32 	%rd27, %r17, 4;
	add.s64 	%rd28, %rd1, %rd27;
	ld.global.f32 	%f82, [%rd28];
	fma.rn.f32 	%f134, %f81, %f82, %f134;
	add.f32 	%f133, %f133, %f81;
$L__BB1_12:
	add.s32 	%r72, %r120, 4;
	abs.s32 	%r73, %r72;
	setp.lt.s32 	%p14, %r73, %r41;
	sub.s32 	%r74, %r6, %r73;
	selp.b32 	%r75, %r73, %r74, %p14;
	add.s32 	%r18, %r75, %r3;
	cvt.s64.s32 	%rd29, %r18;
	add.s64 	%rd30, %rd3, %rd29;
	ld.global.u8 	%rs5, [%rd30];
	setp.eq.s16 	%p15, %rs5, 0;
	@%p15 bra 	$L__BB1_14;
	ld.global.f32 	%f83, [%rd4+16];
	mul.wide.s32 	%rd31, %r18, 4;
	add.s64 	%rd32, %rd1, %rd31;
	ld.global.f32 	%f84, [%rd32];
	fma.rn.f32 	%f134, %f83, %f84, %f134;
	add.f32 	%f133, %f133, %f83;
$L__BB1_14:
	add.s32 	%r76, %r120, 5;
	abs.s32 	%r77, %r76;
	setp.lt.s32 	%p16, %r77, %r41;
	sub.s32 	%r78, %r6, %r77;
	selp.b32 	%r79, %r77, %r78, %p16;
	add.s32 	%r19, %r79, %r3;
	cvt.s64.s32 	%rd33, %r19;
	add.s64 	%rd34, %rd3, %rd33;
	ld.global.u8 	%rs6, [%rd34];
	setp.eq.s16 	%p17, %rs6, 0;
	@%p17 bra 	$L__BB1_16;
	ld.global.f32 	%f85, [%rd4+20];
	mul.wide.s32 	%rd35, %r19, 4;
	add.s64 	%rd36, %rd1, %rd35;
	ld.global.f32 	%f86, [%rd36];
	fma.rn.f32 	%f134, %f85, %f86, %f134;
	add.f32 	%f133, %f133, %f85;
$L__BB1_16:
	add.s32 	%r80, %r120, 6;
	abs.s32 	%r81, %r80;
	setp.lt.s32 	%p18, %r81, %r41;
	sub.s32 	%r82, %r6, %r81;
	selp.b32 	%r83, %r81, %r82, %p18;
	add.s32 	%r20, %r83, %r3;
	cvt.s64.s32 	%rd37, %r20;
	add.s64 	%rd38, %rd3, %rd37;
	ld.global.u8 	%rs7, [%rd38];
	setp.eq.s16 	%p19, %rs7, 0;
	@%p19 bra 	$L__BB1_18;
	ld.global.f32 	%f87, [%rd4+24];
	mul.wide.s32 	%rd39, %r20, 4;
	add.s64 	%rd40, %rd1, %rd39;
	ld.global.f32 	%f88, [%rd40];
	fma.rn.f32 	%f134, %f87, %f88, %f134;
	add.f32 	%f133, %f133, %f87;
$L__BB1_18:
	add.s32 	%r84, %r120, 7;
	abs.s32 	%r85, %r84;
	setp.lt.s32 	%p20, %r85, %r41;
	sub.s32 	%r86, %r6, %r85;
	selp.b32 	%r87, %r85, %r86, %p20;
	add.s32 	%r21, %r87, %r3;
	cvt.s64.s32 	%rd41, %r21;
	add.s64 	%rd42, %rd3, %rd41;
	ld.global.u8 	%rs8, [%rd42];
	setp.eq.s16 	%p21, %rs8, 0;
	@%p21 bra 	$L__BB1_20;
	ld.global.f32 	%f89, [%rd4+28];
	mul.wide.s32 	%rd43, %r21, 4;
	add.s64 	%rd44, %rd1, %rd43;
	ld.global.f32 	%f90, [%rd44];
	fma.rn.f32 	%f134, %f89, %f90, %f134;
	add.f32 	%f133, %f133, %f89;
$L__BB1_20:
	add.s32 	%r123, %r123, 8;
	add.s32 	%r122, %r122, 8;
	add.s32 	%r121, %r121, 8;
	add.s32 	%r120, %r120, 8;
	setp.ne.s32 	%p22, %r122, 0;
	@%p22 bra 	$L__BB1_4;
	add.s32 	%r125, %r123, -3;
$L__BB1_22:
	shl.b32 	%r88, %r42, 1;
	and.b32  	%r89, %r88, 6;
	setp.lt.u32 	%p23, %r89, 3;
	@%p23 bra 	$L__BB1_32;
	add.s32 	%r28, %r125, %r1;
	abs.s32 	%r90, %r28;
	setp.lt.s32 	%p24, %r90, %r41;
	sub.s32 	%r91, %r6, %r90;
	selp.b32 	%r92, %r90, %r91, %p24;
	add.s32 	%r93, %r125, %r42;
	mul.wide.s32 	%rd45, %r93, 4;
	add.s64 	%rd5, %rd2, %rd45;
	add.s32 	%r29, %r92, %r3;
	cvt.s64.s32 	%rd46, %r29;
	add.s64 	%rd47, %rd3, %rd46;
	ld.global.u8 	%rs9, [%rd47];
	setp.eq.s16 	%p25, %rs9, 0;
	@%p25 bra 	$L__BB1_25;
	ld.global.f32 	%f91, [%rd5];
	mul.wide.s32 	%rd48, %r29, 4;
	add.s64 	%rd49, %rd1, %rd48;
	ld.global.f32 	%f92, [%rd49];
	fma.rn.f32 	%f134, %f91, %f92, %f134;
	add.f32 	%f133, %f133, %f91;
$L__BB1_25:
	add.s32 	%r94, %r28, 1;
	abs.s32 	%r95, %r94;
	setp.lt.s32 	%p26, %r95, %r41;
	sub.s32 	%r96, %r6, %r95;
	selp.b32 	%r97, %r95, %r96, %p26;
	add.s32 	%r30, %r97, %r3;
	cvt.s64.s32 	%rd50, %r30;
	add.s64 	%rd51, %rd3, %rd50;
	ld.global.u8 	%rs10, [%rd51];
	setp.eq.s16 	%p27, %rs10, 0;
	@%p27 bra 	$L__BB1_27;
	ld.global.f32 	%f93, [%rd5+4];
	mul.wide.s32 	%rd52, %r30, 4;
	add.s64 	%rd53, %rd1, %rd52;
	ld.global.f32 	%f94, [%rd53];
	fma.rn.f32 	%f134, %f93, %f94, %f134;
	add.f32 	%f133, %f133, %f93;
$L__BB1_27:
	add.s32 	%r98, %r28, 2;
	abs.s32 	%r99, %r98;
	setp.lt.s32 	%p28, %r99, %r41;
	sub.s32 	%r100, %r6, %r99;
	selp.b32 	%r101, %r99, %r100, %p28;
	add.s32 	%r31, %r101, %r3;
	cvt.s64.s32 	%rd54, %r31;
	add.s64 	%rd55, %rd3, %rd54;
	ld.global.u8 	%rs11, [%rd55];
	setp.eq.s16 	%p29, %rs11, 0;
	@%p29 bra 	$L__BB1_29;
	ld.global.f32 	%f95, [%rd5+8];
	mul.wide.s32 	%rd56, %r31, 4;
	add.s64 	%rd57, %rd1, %rd56;
	ld.global.f32 	%f96, [%rd57];
	fma.rn.f32 	%f134, %f95, %f96, %f134;
	add.f32 	%f133, %f133, %f95;
$L__BB1_29:
	add.s32 	%r102, %r28, 3;
	abs.s32 	%r103, %r102;
	setp.lt.s32 	%p30, %r103, %r41;
	sub.s32 	%r104, %r6, %r103;
	selp.b32 	%r105, %r103, %r104, %p30;
	add.s32 	%r32, %r105, %r3;
	cvt.s64.s32 	%rd58, %r32;
	add.s64 	%rd59, %rd3, %rd58;
	ld.global.u8 	%rs12, [%rd59];
	setp.eq.s16 	%p31, %rs12, 0;
	@%p31 bra 	$L__BB1_31;
	ld.global.f32 	%f97, [%rd5+12];
	mul.wide.s32 	%rd60, %r32, 4;
	add.s64 	%rd61, %rd1, %rd60;
	ld.global.f32 	%f98, [%rd61];
	fma.rn.f32 	%f134, %f97, %f98, %f134;
	add.f32 	%f133, %f133, %f97;
$L__BB1_31:
	add.s32 	%r125, %r125, 4;
$L__BB1_32:
	and.b32  	%r106, %r42, 1;
	setp.eq.b32 	%p32, %r106, 1;
	not.pred 	%p33, %p32;
	@%p33 bra 	$L__BB1_38;
	add.s32 	%r35, %r125, %r1;
	abs.s32 	%r107, %r35;
	setp.lt.s32 	%p34, %r107, %r41;
	sub.s32 	%r108, %r6, %r107;
	selp.b32 	%r109, %r107, %r108, %p34;
	add.s32 	%r110, %r125, %r42;
	mul.wide.s32 	%rd62, %r110, 4;
	add.s64 	%rd6, %rd2, %rd62;
	add.s32 	%r36, %r109, %r3;
	cvt.s64.s32 	%rd63, %r36;
	add.s64 	%rd64, %rd3, %rd63;
	ld.global.u8 	%rs13, [%rd64];
	setp.eq.s16 	%p35, %rs13, 0;
	@%p35 bra 	$L__BB1_35;
	ld.global.f32 	%f99, [%rd6];
	mul.wide.s32 	%rd65, %r36, 4;
	add.s64 	%rd66, %rd1, %rd65;
	ld.global.f32 	%f100, [%rd66];
	fma.rn.f32 	%f134, %f99, %f100, %f134;
	add.f32 	%f133, %f133, %f99;
$L__BB1_35:
	add.s32 	%r111, %r35, 1;
	abs.s32 	%r112, %r111;
	setp.lt.s32 	%p36, %r112, %r41;
	sub.s32 	%r113, %r6, %r112;
	selp.b32 	%r114, %r112, %r113, %p36;
	add.s32 	%r37, %r114, %r3;
	cvt.s64.s32 	%rd67, %r37;
	add.s64 	%rd68, %rd3, %rd67;
	ld.global.u8 	%rs14, [%rd68];
	setp.eq.s16 	%p37, %rs14, 0;
	@%p37 bra 	$L__BB1_37;
	ld.global.f32 	%f101, [%rd6+4];
	mul.wide.s32 	%rd69, %r37, 4;
	add.s64 	%rd70, %rd1, %rd69;
	ld.global.f32 	%f102, [%rd70];
	fma.rn.f32 	%f134, %f101, %f102, %f134;
	add.f32 	%f133, %f133, %f101;
$L__BB1_37:
	add.s32 	%r125, %r125, 2;
$L__BB1_38:
	add.s32 	%r115, %r125, %r1;
	abs.s32 	%r116, %r115;
	setp.lt.s32 	%p38, %r116, %r41;
	sub.s32 	%r117, %r6, %r116;
	selp.b32 	%r118, %r116, %r117, %p38;
	add.s32 	%r119, %r125, %r42;
	mul.wide.s32 	%rd71, %r119, 4;
	add.s64 	%rd7, %rd2, %rd71;
	add.s32 	%r40, %r118, %r3;
	cvt.s64.s32 	%rd72, %r40;
	add.s64 	%rd73, %rd3, %rd72;
	ld.global.u8 	%rs15, [%rd73];
	setp.eq.s16 	%p39, %rs15, 0;
	@%p39 bra 	$L__BB1_40;
	ld.global.f32 	%f103, [%rd7];
	mul.wide.s32 	%rd74, %r40, 4;
	add.s64 	%rd75, %rd1, %rd74;
	ld.global.f32 	%f104, [%rd75];
	fma.rn.f32 	%f134, %f103, %f104, %f134;
	add.f32 	%f133, %f133, %f103;
$L__BB1_40:
	setp.leu.f32 	%p40, %f133, 0f322BCC77;
	@%p40 bra 	$L__BB1_42;
	div.rn.f32 	%f143, %f134, %f133;
	bra.uni 	$L__BB1_43;
$L__BB1_42:
	mul.wide.s32 	%rd76, %r4, 4;
	add.s64 	%rd77, %rd1, %rd76;
	ld.global.f32 	%f143, [%rd77];
$L__BB1_43:
	cvta.to.global.u64 	%rd78, %rd8;
	mul.wide.s32 	%rd79, %r4, 4;
	add.s64 	%rd80, %rd78, %rd79;
	st.global.f32 	[%rd80], %f143;
$L__BB1_44:
	ret;

}
	// .globl	_Z26gauss_blur_v_masked_kernelPKfPKhPfiiS0_i
.visible .entry _Z26gauss_blur_v_masked_kernelPKfPKhPfiiS0_i(
	.param .u64 .ptr .align 1 _Z26gauss_blur_v_masked_kernelPKfPKhPfiiS0_i_param_0,
	.param .u64 .ptr .align 1 _Z26gauss_blur_v_masked_kernelPKfPKhPfiiS0_i_param_1,
	.param .u64 .ptr .align 1 _Z26gauss_blur_v_masked_kernelPKfPKhPfiiS0_i_param_2,
	.param .u32 _Z26gauss_blur_v_masked_kernelPKfPKhPfiiS0_i_param_3,
	.param .u32 _Z26gauss_blur_v_masked_kernelPKfPKhPfiiS0_i_param_4,
	.param .u64 .ptr .align 1 _Z26gauss_blur_v_masked_kernelPKfPKhPfiiS0_i_param_5,
	.param .u32 _Z26gauss_blur_v_masked_kernelPKfPKhPfiiS0_i_param_6
)
{
	.reg .pred 	%p<41>;
	.reg .b16 	%rs<16>;
	.reg .b32 	%r<126>;
	.reg .b32 	%f<144>;
	.reg .b64 	%rd<81>;

	ld.param.u64 	%rd9, [_Z26gauss_blur_v_masked_kernelPKfPKhPfiiS0_i_param_0];
	ld.param.u64 	%rd10, [_Z26gauss_blur_v_masked_kernelPKfPKhPfiiS0_i_param_1];
	ld.param.u64 	%rd8, [_Z26gauss_blur_v_masked_kernelPKfPKhPfiiS0_i_param_2];
	ld.param.u32 	%r40, [_Z26gauss_blur_v_masked_kernelPKfPKhPfiiS0_i_param_3];
	ld.param.u32 	%r43, [_Z26gauss_blur_v_masked_kernelPKfPKhPfiiS0_i_param_4];
	ld.param.u64 	%rd11, [_Z26gauss_blur_v_masked_kernelPKfPKhPfiiS0_i_param_5];
	ld.param.u32 	%r42, [_Z26gauss_blur_v_masked_kernelPKfPKhPfiiS0_i_param_6];
	cvta.to.global.u64 	%rd1, %rd9;
	cvta.to.global.u64 	%rd2, %rd11;
	cvta.to.global.u64 	%rd3, %rd10;
	mov.u32 	%r44, %ctaid.x;
	mov.u32 	%r45, %ntid.x;
	mov.u32 	%r46, %tid.x;
	mad.lo.s32 	%r1, %r44, %r45, %r46;
	mov.u32 	%r47, %ctaid.y;
	mov.u32 	%r48, %ntid.y;
	mov.u32 	%r49, %tid.y;
	mad.lo.s32 	%r50, %r47, %r48, %r49;
	setp.ge.s32 	%p1, %r1, %r40;
	setp.ge.s32 	%p2, %r50, %r43;
	or.pred  	%p3, %p1, %p2;
	@%p3 bra 	$L__BB2_44;
	mad.lo.s32 	%r3, %r40, %r50, %r1;
	setp.lt.s32 	%p4, %r42, 0;
	mov.f32 	%f134, 0f00000000;
	mov.f32 	%f133, %f134;
	@%p4 bra 	$L__BB2_40;
	neg.s32 	%r124, %r42;
	shl.b32 	%r51, %r43, 1;
	add.s32 	%r5, %r51, -2;
	setp.lt.u32 	%p5, %r42, 4;
	mov.f32 	%f133, 0f00000000;
	mov.f32 	%f134, %f133;
	@%p5 bra 	$L__BB2_22;
	shl.b32 	%r53, %r42, 1;
	sub.s32 	%r122, 3, %r42;
	and.b32  	%r54, %r53, -8;
	neg.s32 	%r121, %r54;
	sub.s32 	%r119, %r50, %r42;
	mov.f32 	%f133, 0f00000000;
	mov.b32 	%r120, 3;
$L__BB2_4:
	.pragma "nounroll";
	abs.s32 	%r55, %r119;
	setp.lt.s32 	%p6, %r55, %r43;
	sub.s32 	%r56, %r5, %r55;
	selp.b32 	%r57, %r55, %r56, %p6;
	add.s32 	%r58, %r120, -3;
	mul.wide.s32 	%rd12, %r58, 4;
	add.s64 	%rd4, %rd2, %rd12;
	mad.lo.s32 	%r13, %r57, %r40, %r1;
	cvt.s64.s32 	%rd13, %r13;
	add.s64 	%rd14, %rd3, %rd13;
	ld.global.u8 	%rs1, [%rd14];
	setp.eq.s16 	%p7, %rs1, 0;
	@%p7 bra 	$L__BB2_6;
	ld.global.f32 	%f75, [%rd4];
	mul.wide.s32 	%rd15, %r13, 4;
	add.s64 	%rd16, %rd1, %rd15;
	ld.global.f32 	%f76, [%rd16];
	fma.rn.f32 	%f134, %f75, %f76, %f134;
	add.f32 	%f133, %f133, %f75;
$L__BB2_6:
	add.s32 	%r59, %r119, 1;
	abs.s32 	%r60, %r59;
	setp.lt.s32 	%p8, %r60, %r43;
	sub.s32 	%r61, %r5, %r60;
	selp.b32 	%r62, %r60, %r61, %p8;
	mad.lo.s32 	%r14, %r62, %r40, %r1;
	cvt.s64.s32 	%rd17, %r14;
	add.s64 	%rd18, %rd3, %rd17;
	ld.global.u8 	%rs2, [%rd18];
	setp.eq.s16 	%p9, %rs2, 0;
	@%p9 bra 	$L__BB2_8;
	ld.global.f32 	%f77, [%rd4+4];
	mul.wide.s32 	%rd19, %r14, 4;
	add.s64 	%rd20, %rd1, %rd19;
	ld.global.f32 	%f78, [%rd20];
	fma.rn.f32 	%f134, %f77, %f78, %f134;
	add.f32 	%f133, %f133, %f77;
$L__BB2_8:
	add.s32 	%r63, %r119, 2;
	abs.s32 	%r64, %r63;
	setp.lt.s32 	%p10, %r64, %r43;
	sub.s32 	%r65, %r5, %r64;
	selp.b32 	%r66, %r64, %r65, %p10;
	mad.lo.s32 	%r15, %r66, %r40, %r1;
	cvt.s64.s32 	%rd21, %r15;
	add.s64 	%rd22, %rd3, %rd21;
	ld.global.u8 	%rs3, [%rd22];
	setp.eq.s16 	%p11, %rs3, 0;
	@%p11 bra 	$L__BB2_10;
	ld.global.f32 	%f79, [%rd4+8];
	mul.wide.s32 	%rd23, %r15, 4;
	add.s64 	%rd24, %rd1, %rd23;
	ld.global.f32 	%f80, [%rd24];
	fma.rn.f32 	%f134, %f79, %f80, %f134;
	add.f32 	%f133, %f133, %f79;
$L__BB2_10:
	add.s32 	%r67, %r119, 3;
	abs.s32 	%r68, %r67;
	setp.lt.s32 	%p12, %r68, %r43;
	sub.s32 	%r69, %r5, %r68;
	selp.b32 	%r70, %r68, %r69, %p12;
	mad.lo.s32 	%r16, %r70, %r40, %r1;
	cvt.s64.s32 	%rd25, %r16;
	add.s64 	%rd26, %rd3, %rd25;
	ld.global.u8 	%rs4, [%rd26];
	setp.eq.s16 	%p13, %rs4, 0;
	@%p13 bra 	$L__BB2_12;
	ld.global.f32 	%f81, [%rd4+12];
	mul.wide.s32 	%rd27, %r16, 4;
	add.s64 	%rd28, %rd1, %rd27;
	ld.global.f32 	%f82, [%rd28];
	fma.rn.f32 	%f134, %f81, %f82, %f134;
	add.f32 	%f133, %f133, %f81;
$L__BB2_12:
	add.s32 	%r71, %r119, 4;
	abs.s32 	%r72, %r71;
	setp.lt.s32 	%p14, %r72, %r43;
	sub.s32 	%r73, %r5, %r72;
	selp.b32 	%r74, %r72, %r73, %p14;
	mad.lo.s32 	%r17, %r74, %r40, %r1;
	cvt.s64.s32 	%rd29, %r17;
	add.s64 	%rd30, %rd3, %rd29;
	ld.global.u8 	%rs5, [%rd30];
	setp.eq.s16 	%p15, %rs5, 0;
	@%p15 bra 	$L__BB2_14;
	ld.global.f32 	%f83, [%rd4+16];
	mul.wide.s32 	%rd31, %r17, 4;
	add.s64 	%rd32, %rd1, %rd31;
	ld.global.f32 	%f84, [%rd32];
	fma.rn.f32 	%f134, %f83, %f84, %f134;
	add.f32 	%f133, %f133, %f83;
$L__BB2_14:
	add.s32 	%r75, %r119, 5;
	abs.s32 	%r76, %r75;
	setp.lt.s32 	%p16, %r76, %r43;
	sub.s32 	%r77, %r5, %r76;
	selp.b32 	%r78, %r76, %r77, %p16;
	mad.lo.s32 	%r18, %r78, %r40, %r1;
	cvt.s64.s32 	%rd33, %r18;
	add.s64 	%rd34, %rd3, %rd33;
	ld.global.u8 	%rs6, [%rd34];
	setp.eq.s16 	%p17, %rs6, 0;
	@%p17 bra 	$L__BB2_16;
	ld.global.f32 	%f85, [%rd4+20];
	mul.wide.s32 	%rd35, %r18, 4;
	add.s64 	%rd36, %rd1, %rd35;
	ld.global.f32 	%f86, [%rd36];
	fma.rn.f32 	%f134, %f85, %f86, %f134;
	add.f32 	%f133, %f133, %f85;
$L__BB2_16:
	add.s32 	%r79, %r119, 6;
	abs.s32 	%r80, %r79;
	setp.lt.s32 	%p18, %r80, %r43;
	sub.s32 	%r81, %r5, %r80;
	selp.b32 	%r82, %r80, %r81, %p18;
	mad.lo.s32 	%r19, %r82, %r40, %r1;
	cvt.s64.s32 	%rd37, %r19;
	add.s64 	%rd38, %rd3, %rd37;
	ld.global.u8 	%rs7, [%rd38];
	setp.eq.s16 	%p19, %rs7, 0;
	@%p19 bra 	$L__BB2_18;
	ld.global.f32 	%f87, [%rd4+24];
	mul.wide.s32 	%rd39, %r19, 4;
	add.s64 	%rd40, %rd1, %rd39;
	ld.global.f32 	%f88, [%rd40];
	fma.rn.f32 	%f134, %f87, %f88, %f134;
	add.f32 	%f133, %f133, %f87;
$L__BB2_18:
	add.s32 	%r83, %r119, 7;
	abs.s32 	%r84, %r83;
	setp.lt.s32 	%p20, %r84, %r43;
	sub.s32 	%r85, %r5, %r84;
	selp.b32 	%r86, %r84, %r85, %p20;
	mad.lo.s32 	%r20, %r86, %r40, %r1;
	cvt.s64.s32 	%rd41, %r20;
	add.s64 	%rd42, %rd3, %rd41;
	ld.global.u8 	%rs8, [%rd42];
	setp.eq.s16 	%p21, %rs8, 0;
	@%p21 bra 	$L__BB2_20;
	ld.global.f32 	%f89, [%rd4+28];
	mul.wide.s32 	%rd43, %r20, 4;
	add.s64 	%rd44, %rd1, %rd43;
	ld.global.f32 	%f90, [%rd44];
	fma.rn.f32 	%f134, %f89, %f90, %f134;
	add.f32 	%f133, %f133, %f89;
$L__BB2_20:
	add.s32 	%r122, %r122, 8;
	add.s32 	%r121, %r121, 8;
	add.s32 	%r120, %r120, 8;
	add.s32 	%r119, %r119, 8;
	setp.ne.s32 	%p22, %r121, 0;
	@%p22 bra 	$L__BB2_4;
	add.s32 	%r124, %r122, -3;
$L__BB2_22:
	shl.b32 	%r87, %r42, 1;
	and.b32  	%r88, %r87, 6;
	setp.lt.u32 	%p23, %r88, 3;
	@%p23 bra 	$L__BB2_32;
	add.s32 	%r27, %r124, %r50;
	abs.s32 	%r89, %r27;
	setp.lt.s32 	%p24, %r89, %r43;
	sub.s32 	%r90, %r5, %r89;
	selp.b32 	%r91, %r89, %r90, %p24;
	add.s32 	%r92, %r124, %r42;
	mul.wide.s32 	%rd45, %r92, 4;
	add.s64 	%rd5, %rd2, %rd45;
	mad.lo.s32 	%r28, %r91, %r40, %r1;
	cvt.s64.s32 	%rd46, %r28;
	add.s64 	%rd47, %rd3, %rd46;
	ld.global.u8 	%rs9, [%rd47];
	setp.eq.s16 	%p25, %rs9, 0;
	@%p25 bra 	$L__BB2_25;
	ld.global.f32 	%f91, [%rd5];
	mul.wide.s32 	%rd48, %r28, 4;
	add.s64 	%rd49, %rd1, %rd48;
	ld.global.f32 	%f92, [%rd49];
	fma.rn.f32 	%f134, %f91, %f92, %f134;
	add.f32 	%f133, %f133, %f91;
$L__BB2_25:
	add.s32 	%r93, %r27, 1;
	abs.s32 	%r94, %r93;
	setp.lt.s32 	%p26, %r94, %r43;
	sub.s32 	%r95, %r5, %r94;
	selp.b32 	%r96, %r94, %r95, %p26;
	mad.lo.s32 	%r29, %r96, %r40, %r1;
	cvt.s64.s32 	%rd50, %r29;
	add.s64 	%rd51, %rd3, %rd50;
	ld.global.u8 	%rs10, [%rd51];
	setp.eq.s16 	%p27, %rs10, 0;
	@%p27 bra 	$L__BB2_27;
	ld.global.f32 	%f93, [%rd5+4];
	mul.wide.s32 	%rd52, %r29, 4;
	add.s64 	%rd53, %rd1, %rd52;
	ld.global.f32 	%f94, [%rd53];
	fma.rn.f32 	%f134, %f93, %f94, %f134;
	add.f32 	%f133, %f133, %f93;
$L__BB2_27:
	add.s32 	%r97, %r27, 2;
	abs.s32 	%r98, %r97;
	setp.lt.s32 	%p28, %r98, %r43;
	sub.s32 	%r99, %r5, %r98;
	selp.b32 	%r100, %r98, %r99, %p28;
	mad.lo.s32 	%r30, %r100, %r40, %r1;
	cvt.s64.s32 	%rd54, %r30;
	add.s64 	%rd55, %rd3, %rd54;
	ld.global.u8 	%rs11, [%rd55];
	setp.eq.s16 	%p29, %rs11, 0;
	@%p29 bra 	$L__BB2_29;
	ld.global.f32 	%f95, [%rd5+8];
	mul.wide.s32 	%rd56, %r30, 4;
	add.s64 	%rd57, %rd1, %rd56;
	ld.global.f32 	%f96, [%rd57];
	fma.rn.f32 	%f134, %f95, %f96, %f134;
	add.f32 	%f133, %f133, %f95;
$L__BB2_29:
	add.s32 	%r101, %r27, 3;
	abs.s32 	%r102, %r101;
	setp.lt.s32 	%p30, %r102, %r43;
	sub.s32 	%r103, %r5, %r102;
	selp.b32 	%r104, %r102, %r103, %p30;
	mad.lo.s32 	%r31, %r104, %r40, %r1;
	cvt.s64.s32 	%rd58, %r31;
	add.s64 	%rd59, %rd3, %rd58;
	ld.global.u8 	%rs12, [%rd59];
	setp.eq.s16 	%p31, %rs12, 0;
	@%p31 bra 	$L__BB2_31;
	ld.global.f32 	%f97, [%rd5+12];
	mul.wide.s32 	%rd60, %r31, 4;
	add.s64 	%rd61, %rd1, %rd60;
	ld.global.f32 	%f98, [%rd61];
	fma.rn.f32 	%f134, %f97, %f98, %f134;
	add.f32 	%f133, %f133, %f97;
$L__BB2_31:
	add.s32 	%r124, %r124, 4;
$L__BB2_32:
	and.b32  	%r105, %r42, 1;
	setp.eq.b32 	%p32, %r105, 1;
	not.pred 	%p33, %p32;
	@%p33 bra 	$L__BB2_38;
	add.s32 	%r34, %r124, %r50;
	abs.s32 	%r106, %r34;
	setp.lt.s32 	%p34, %r106, %r43;
	sub.s32 	%r107, %r5, %r106;
	selp.b32 	%r108, %r106, %r107, %p34;
	add.s32 	%r109, %r124, %r42;
	mul.wide.s32 	%rd62, %r109, 4;
	add.s64 	%rd6, %rd2, %rd62;
	mad.lo.s32 	%r35, %r108, %r40, %r1;
	cvt.s64.s32 	%rd63, %r35;
	add.s64 	%rd64, %rd3, %rd63;
	ld.global.u8 	%rs13, [%rd64];
	setp.eq.s16 	%p35, %rs13, 0;
	@%p35 bra 	$L__BB2_35;
	ld.global.f32 	%f99, [%rd6];
	mul.wide.s32 	%rd65, %r35, 4;
	add.s64 	%rd66, %rd1, %rd65;
	ld.global.f32 	%f100, [%rd66];
	fma.rn.f32 	%f134, %f99, %f100, %f134;
	add.f32 	%f133, %f133, %f99;
$L__BB2_35:
	add.s32 	%r110, %r34, 1;
	abs.s32 	%r111, %r110;
	setp.lt.s32 	%p36, %r111, %r43;
	sub.s32 	%r112, %r5, %r111;
	selp.b32 	%r113, %r111, %r112, %p36;
	mad.lo.s32 	%r36, %r113, %r40, %r1;
	cvt.s64.s32 	%rd67, %r36;
	add.s64 	%rd68, %rd3, %rd67;
	ld.global.u8 	%rs14, [%rd68];
	setp.eq.s16 	%p37, %rs14, 0;
	@%p37 bra 	$L__BB2_37;
	ld.global.f32 	%f101, [%rd6+4];
	mul.wide.s32 	%rd69, %r36, 4;
	add.s64 	%rd70, %rd1, %rd69;
	ld.global.f32 	%f102, [%rd70];
	fma.rn.f32 	%f134, %f101, %f102, %f134;
	add.f32 	%f133, %f133, %f101;
$L__BB2_37:
	add.s32 	%r124, %r124, 2;
$L__BB2_38:
	add.s32 	%r114, %r124, %r50;
	abs.s32 	%r115, %r114;
	setp.lt.s32 	%p38, %r115, %r43;
	sub.s32 	%r116, %r5, %r115;
	selp.b32 	%r117, %r115, %r116, %p38;
	add.s32 	%r118, %r124, %r42;
	mul.wide.s32 	%rd71, %r118, 4;
	add.s64 	%rd7, %rd2, %rd71;
	mad.lo.s32 	%r39, %r117, %r40, %r1;
	cvt.s64.s32 	%rd72, %r39;
	add.s64 	%rd73, %rd3, %rd72;
	ld.global.u8 	%rs15, [%rd73];
	setp.eq.s16 	%p39, %rs15, 0;
	@%p39 bra 	$L__BB2_40;
	ld.global.f32 	%f103, [%rd7];
	mul.wide.s32 	%rd74, %r39, 4;
	add.s64 	%rd75, %rd1, %rd74;
	ld.global.f32 	%f104, [%rd75];
	fma.rn.f32 	%f134, %f103, %f104, %f134;
	add.f32 	%f133, %f133, %f103;
$L__BB2_40:
	setp.leu.f32 	%p40, %f133, 0f322BCC77;
	@%p40 bra 	$L__BB2_42;
	div.rn.f32 	%f143, %f134, %f133;
	bra.uni 	$L__BB2_43;
$L__BB2_42:
	mul.wide.s32 	%rd76, %r3, 4;
	add.s64 	%rd77, %rd1, %rd76;
	ld.global.f32 	%f143, [%rd77];
$L__BB2_43:
	cvta.to.global.u64 	%rd78, %rd8;
	mul.wide.s32 	%rd79, %r3, 4;
	add.s64 	%rd80, %rd78, %rd79;
	st.global.f32 	[%rd80], %f143;
$L__BB2_44:
	ret;

}
	// .globl	_Z20apply_clarity_kernelPfS_PKfPKhiffi
.visible .entry _Z20apply_clarity_kernelPfS_PKfPKhiffi(
	.param .u64 .ptr .align 1 _Z20apply_clarity_kernelPfS_PKfPKhiffi_param_0,
	.param .u64 .ptr .align 1 _Z20apply_clarity_kernelPfS_PKfPKhiffi_param_1,
	.param .u64 .ptr .align 1 _Z20apply_clarity_kernelPfS_PKfPKhiffi_param_2,
	.param .u64 .ptr .align 1 _Z20apply_clarity_kernelPfS_PKfPKhiffi_param_3,
	.param .u32 _Z20apply_clarity_kernelPfS_PKfPKhiffi_param_4,
	.param .f32 _Z20apply_clarity_kernelPfS_PKfPKhiffi_param_5,
	.param .f32 _Z20apply_clarity_kernelPfS_PKfPKhiffi_param_6,
	.param .u32 _Z20apply_clarity_kernelPfS_PKfPKhiffi_param_7
)
{
	.local .align 4 .b8 	__local_depot3[28];
	.reg .b64 	%SP;
	.reg .b64 	%SPL;
	.reg .pred 	%p<21>;
	.reg .b16 	%rs<2>;
	.reg .b32 	%r<49>;
	.reg .b32 	%f<86>;
	.reg .b64 	%rd<32>;
	.reg .b64 	%fd<3>;

	mov.u64 	%SPL, __local_depot3;
	ld.param.u64 	%rd10, [_Z20apply_clarity_kernelPfS_PKfPKhiffi_param_1];
	ld.param.u64 	%rd11, [_Z20apply_clarity_kernelPfS_PKfPKhiffi_param_2];
	ld.param.u64 	%rd12, [_Z20apply_clarity_kernelPfS_PKfPKhiffi_param_3];
	ld.param.u32 	%r17, [_Z20apply_clarity_kernelPfS_PKfPKhiffi_param_4];
	ld.param.f32 	%f14, [_Z20apply_clarity_kernelPfS_PKfPKhiffi_param_5];
	ld.param.f32 	%f15, [_Z20apply_clarity_kernelPfS_PKfPKhiffi_param_6];
	ld.param.u32 	%r16, [_Z20apply_clarity_kernelPfS_PKfPKhiffi_param_7];
	add.u64 	%rd1, %SPL, 0;
	mov.u32 	%r18, %ctaid.x;
	mov.u32 	%r19, %ntid.x;
	mov.u32 	%r20, %tid.x;
	mad.lo.s32 	%r1, %r18, %r19, %r20;
	setp.ge.s32 	%p1, %r1, %r17;
	@%p1 bra 	$L__BB3_15;
	cvta.to.global.u64 	%rd14, %rd12;
	cvt.s64.s32 	%rd15, %r1;
	add.s64 	%rd16, %rd14, %rd15;
	ld.global.u8 	%rs1, [%rd16];
	setp.eq.s16 	%p2, %rs1, 0;
	@%p2 bra 	$L__BB3_15;
	cvta.to.global.u64 	%rd17, %rd10;
	mul.wide.s32 	%rd18, %r1, 4;
	add.s64 	%rd2, %rd17, %rd18;
	ld.global.f32 	%f1, [%rd2];
	cvta.to.global.u64 	%rd19, %rd11;
	add.s64 	%rd20, %rd19, %rd18;
	ld.global.f32 	%f16, [%rd20];
	sub.f32 	%f2, %f1, %f16;
	setp.le.f32 	%p3, %f15, 0f3D4CCCCD;
	setp.gt.f32 	%p4, %f15, 0f3F800000;
	selp.f32 	%f17, 0f3F800000, %f15, %p4;
	mul.f32 	%f18, %f17, 0f3E800000;
	selp.f32 	%f19, 0f3C4CCCCD, %f18, %p3;
	add.f32 	%f20, %f1, 0fBF000000;
	add.f32 	%f21, %f19, %f19;
	mul.f32 	%f22, %f19, %f21;
	rcp.rn.f32 	%f23, %f22;
	neg.f32 	%f24, %f20;
	mul.f32 	%f25, %f20, %f24;
	mul.f32 	%f26, %f23, %f25;
	fma.rn.f32 	%f27, %f26, 0f3BBB989D, 0f3F000000;
	cvt.sat.f32.f32 	%f28, %f27;
	mov.f32 	%f29, 0f4B400001;
	mov.f32 	%f30, 0f437C0000;
	fma.rm.f32 	%f31, %f28, %f30, %f29;
	add.f32 	%f32, %f31, 0fCB40007F;
	neg.f32 	%f33, %f32;
	fma.rn.f32 	%f34, %f26, 0f3FB8AA3B, %f33;
	fma.rn.f32 	%f35, %f26, 0f32A57060, %f34;
	mov.b32 	%r21, %f31;
	shl.b32 	%r22, %r21, 23;
	mov.b32 	%f36, %r22;
	ex2.approx.ftz.f32 	%f37, %f35;
	mul.f32 	%f85, %f37, %f36;
	setp.eq.s32 	%p5, %r16, 0;
	@%p5 bra 	$L__BB3_14;
	setp.le.f32 	%p6, %f1, 0f3F4CCCCD;
	mov.f32 	%f84, 0f3F800000;
	@%p6 bra 	$L__BB3_13;
	add.f32 	%f39, %f1, 0fBF4CCCCD;
	div.rn.f32 	%f40, %f39, 0f3E4CCCCD;
	setp.lt.f32 	%p7, %f40, 0f00000000;
	selp.f32 	%f41, 0f00000000, %f40, %p7;
	setp.gt.f32 	%p8, %f41, 0f3F800000;
	selp.f32 	%f42, 0f3F800000, %f41, %p8;
	mul.f32 	%f4, %f42, 0f40490FDB;
	mul.f32 	%f43, %f4, 0f3F22F983;
	cvt.rni.s32.f32 	%r48, %f43;
	cvt.rn.f32.s32 	%f44, %r48;
	fma.rn.f32 	%f45, %f44, 0fBFC90FDA, %f4;
	fma.rn.f32 	%f46, %f44, 0fB3A22168, %f45;
	fma.rn.f32 	%f83, %f44, 0fA7C234C5, %f46;
	abs.f32 	%f6, %f4;
	setp.ltu.f32 	%p9, %f6, 0f47CE4780;
	@%p9 bra 	$L__BB3_12;
	setp.neu.f32 	%p10, %f6, 0f7F800000;
	@%p10 bra 	$L__BB3_7;
	mov.f32 	%f49, 0f00000000;
	mul.rn.f32 	%f83, %f4, %f49;
	mov.b32 	%r48, 0;
	bra.uni 	$L__BB3_12;
$L__BB3_7:
	mov.b32 	%r3, %f4;
	shl.b32 	%r24, %r3, 8;
	or.b32  	%r4, %r24, -2147483648;
	mov.b64 	%rd31, 0;
	mov.b32 	%r45, 0;
	mov.u64 	%rd29, __cudart_i2opi_f;
	mov.u64 	%rd30, %rd1;
$L__BB3_8:
	.pragma "nounroll";
	ld.global.nc.u32 	%r25, [%rd29];
	mad.wide.u32 	%rd23, %r25, %r4, %rd31;
	shr.u64 	%rd31, %rd23, 32;
	st.local.u32 	[%rd30], %rd23;
	add.s32 	%r45, %r45, 1;
	add.s64 	%rd30, %rd30, 4;
	add.s64 	%rd29, %rd29, 4;
	setp.ne.s32 	%p11, %r45, 6;
	@%p11 bra 	$L__BB3_8;
	shr.u32 	%r26, %r3, 23;
	st.local.u32 	[%rd1+24], %rd31;
	and.b32  	%r7, %r26, 31;
	and.b32  	%r27, %r26, 224;
	add.s32 	%r28, %r27, -128;
	shr.u32 	%r29, %r28, 5;
	mul.wide.u32 	%rd24, %r29, 4;
	sub.s64 	%rd9, %rd1, %rd24;
	ld.local.u32 	%r46, [%rd9+24];
	ld.local.u32 	%r47, [%rd9+20];
	setp.eq.s32 	%p12, %r7, 0;
	@%p12 bra 	$L__BB3_11;
	shf.l.wrap.b32 	%r46, %r47, %r46, %r7;
	ld.local.u32 	%r30, [%rd9+16];
	shf.l.wrap.b32 	%r47, %r30, %r47, %r7;
$L__BB3_11:
	shr.u32 	%r31, %r46, 30;
	shf.l.wrap.b32 	%r32, %r47, %r46, 2;
	shl.b32 	%r33, %r47, 2;
	shr.u32 	%r34, %r32, 31;
	add.s32 	%r35, %r34, %r31;
	neg.s32 	%r36, %r35;
	setp.lt.s32 	%p13, %r3, 0;
	selp.b32 	%r48, %r36, %r35, %p13;
	xor.b32  	%r37, %r32, %r3;
	shr.s32 	%r38, %r32, 31;
	xor.b32  	%r39, %r38, %r32;
	xor.b32  	%r40, %r38, %r33;
	cvt.u64.u32 	%rd25, %r39;
	shl.b64 	%rd26, %rd25, 32;
	cvt.u64.u32 	%rd27, %r40;
	or.b64  	%rd28, %rd26, %rd27;
	cvt.rn.f64.s64 	%fd1, %rd28;
	mul.f64 	%fd2, %fd1, 0d3BF921FB54442D19;
	cvt.rn.f32.f64 	%f47, %fd2;
	neg.f32 	%f48, %f47;
	setp.lt.s32 	%p14, %r37, 0;
	selp.f32 	%f83, %f48, %f47, %p14;
$L__BB3_12:
	add.s32 	%r42, %r48, 1;
	mul.rn.f32 	%f50, %f83, %f83;
	and.b32  	%r43, %r48, 1;
	setp.eq.b32 	%p15, %r43, 1;
	selp.f32 	%f51, %f83, 0f3F800000, %p15;
	fma.rn.f32 	%f52, %f50, %f51, 0f00000000;
	fma.rn.f32 	%f53, %f50, 0f37CBAC00, 0fBAB607ED;
	selp.f32 	%f54, 0fB94D4153, %f53, %p15;
	selp.f32 	%f55, 0f3C0885E4, 0f3D2AAABB, %p15;
	fma.rn.f32 	%f56, %f54, %f50, %f55;
	selp.f32 	%f57, 0fBE2AAAA8, 0fBEFFFFFF, %p15;
	fma.rn.f32 	%f58, %f56, %f50, %f57;
	fma.rn.f32 	%f59, %f58, %f52, %f51;
	and.b32  	%r44, %r42, 2;
	setp.eq.s32 	%p16, %r44, 0;
	mov.f32 	%f60, 0f00000000;
	sub.f32 	%f61, %f60, %f59;
	selp.f32 	%f62, %f59, %f61, %p16;
	add.f32 	%f63, %f62, 0f3F800000;
	mul.f32 	%f84, %f63, 0f3F000000;
$L__BB3_13:
	mul.f32 	%f85, %f85, %f84;
$L__BB3_14:
	abs.f32 	%f64, %f2;
	mul.f32 	%f65, %f2, %f2;
	mul.f32 	%f66, %f14, %f85;
	setp.ge.f32 	%p17, %f64, 0f3F19999A;
	fma.rn.f32 	%f67, %f65, 0f3C80F082, 0fBD563CAE;
	fma.rn.f32 	%f68, %f67, %f65, 0f3E085941;
	fma.rn.f32 	%f69, %f68, %f65, 0fBEAAA9ED;
	fma.rn.f32 	%f70, %f69, %f65, 0f00000000;
	fma.rn.f32 	%f71, %f70, %f2, %f2;
	setp.ge.f32 	%p18, %f64, 0f41102CB4;
	mul.f32 	%f72, %f64, 0f4038AA3B;
	ex2.approx.ftz.f32 	%f73, %f72;
	add.f32 	%f74, %f73, 0f3F800000;
	rcp.approx.ftz.f32 	%f75, %f74;
	fma.rn.f32 	%f76, %f75, 0fC0000000, 0f3F800000;
	selp.f32 	%f77, 0f3F800000, %f76, %p18;
	copysign.f32 	%f78, %f2, %f77;
	selp.f32 	%f79, %f78, %f71, %p17;
	fma.rn.f32 	%f80, %f79, %f66, %f1;
	setp.lt.f32 	%p19, %f80, 0f00000000;
	setp.gt.f32 	%p20, %f80, 0f3F800000;
	selp.f32 	%f81, 0f3F800000, %f80, %p20;
	selp.f32 	%f82, 0f00000000, %f81, %p19;
	st.global.f32 	[%rd2], %f82;
$L__BB3_15:
	ret;

}
	// .globl	_Z16remap_rgb_kernelPfPKfPKhi
.visible .entry _Z16remap_rgb_kernelPfPKfPKhi(
	.param .u64 .ptr .align 1 _Z16remap_rgb_kernelPfPKfPKhi_param_0,
	.param .u64 .ptr .align 1 _Z16remap_rgb_kernelPfPKfPKhi_param_1,
	.param .u64 .ptr .align 1 _Z16remap_rgb_kernelPfPKfPKhi_param_2,
	.param .u32 _Z16remap_rgb_kernelPfPKfPKhi_param_3
)
{
	.reg .pred 	%p<12>;
	.reg .b16 	%rs<2>;
	.reg .b32 	%r<7>;
	.reg .b32 	%f<33>;
	.reg .b64 	%rd<13>;

	ld.param.u64 	%rd2, [_Z16remap_rgb_kernelPfPKfPKhi_param_0];
	ld.param.u64 	%rd3, [_Z16remap_rgb_kernelPfPKfPKhi_param_1];
	ld.param.u64 	%rd4, [_Z16remap_rgb_kernelPfPKfPKhi_param_2];
	ld.param.u32 	%r2, [_Z16remap_rgb_kernelPfPKfPKhi_param_3];
	mov.u32 	%r3, %ctaid.x;
	mov.u32 	%r4, %ntid.x;
	mov.u32 	%r5, %tid.x;
	mad.lo.s32 	%r1, %r3, %r4, %r5;
	setp.ge.s32 	%p1, %r1, %r2;
	@%p1 bra 	$L__BB4_14;
	cvta.to.global.u64 	%rd5, %rd4;
	cvt.s64.s32 	%rd6, %r1;
	add.s64 	%rd7, %rd5, %rd6;
	ld.global.u8 	%rs1, [%rd7];
	setp.eq.s16 	%p2, %rs1, 0;
	@%p2 bra 	$L__BB4_14;
	shl.b32 	%r6, %r1, 2;
	cvta.to.global.u64 	%rd8, %rd2;
	mul.wide.s32 	%rd9, %r6, 4;
	add.s64 	%rd1, %rd8, %rd9;
	ld.global.f32 	%f1, [%rd1];
	ld.global.f32 	%f2, [%rd1+4];
	ld.global.f32 	%f3, [%rd1+8];
	mul.f32 	%f14, %f2, 0f3F371759;
	fma.rn.f32 	%f15, %f1, 0f3E59B3D0, %f14;
	fma.rn.f32 	%f4, %f3, 0f3D93DD98, %f15;
	cvta.to.global.u64 	%rd10, %rd3;
	mul.wide.s32 	%rd11, %r1, 4;
	add.s64 	%rd12, %rd10, %rd11;
	ld.global.f32 	%f16, [%rd12];
	abs.f32 	%f17, %f4;
	setp.lt.f32 	%p3, %f17, 0f322BCC77;
	setp.ge.f32 	%p4, %f4, 0f00000000;
	selp.f32 	%f18, 0f322BCC77, 0fB22BCC77, %p4;
	selp.f32 	%f19, %f18, %f4, %p3;
	div.rn.f32 	%f29, %f16, %f19;
	setp.geu.f32 	%p5, %f4, 0f38D1B717;
	@%p5 bra 	$L__BB4_4;
	div.rn.f32 	%f20, %f4, 0f38D1B717;
	mov.f32 	%f21, 0f3F800000;
	sub.f32 	%f22, %f21, %f20;
	fma.rn.f32 	%f29, %f20, %f29, %f22;
$L__BB4_4:
	mul.f32 	%f8, %f29, %f1;
	setp.lt.f32 	%p6, %f8, 0f00000000;
	mov.f32 	%f30, 0f00000000;
	@%p6 bra 	$L__BB4_7;
	setp.gt.f32 	%p7, %f8, 0f3F800000;
	mov.f32 	%f30, 0f3F800000;
	@%p7 bra 	$L__BB4_7;
	mov.f32 	%f30, %f8;
$L__BB4_7:
	st.global.f32 	[%rd1], %f30;
	mul.f32 	%f10, %f29, %f2;
	setp.lt.f32 	%p8, %f10, 0f00000000;
	mov.f32 	%f31, 0f00000000;
	@%p8 bra 	$L__BB4_10;
	setp.gt.f32 	%p9, %f10, 0f3F800000;
	mov.f32 	%f31, 0f3F800000;
	@%p9 bra 	$L__BB4_10;
	mov.f32 	%f31, %f10;
$L__BB4_10:
	st.global.f32 	[%rd1+4], %f31;
	mul.f32 	%f12, %f29, %f3;
	setp.lt.f32 	%p10, %f12, 0f00000000;
	mov.f32 	%f32, 0f00000000;
	@%p10 bra 	$L__BB4_13;
	setp.gt.f32 	%p11, %f12, 0f3F800000;
	mov.f32 	%f32, 0f3F800000;
	@%p11 bra 	$L__BB4_13;
	mov.f32 	%f32, %f12;
$L__BB4_13:
	st.global.f32 	[%rd1+8], %f32;
$L__BB4_14:
	ret;

}


// ===== COMPILED SASS (sm_100) =====

	.target	sm_100

	.elftype	@"ET_EXEC"


//--------------------- .note.nv.tkinfo           --------------------------
	.section	.note.nv.tkinfo,"",@"SHT_NOTE"
	.sectionflags	@"SHF_NOTE_NV_TKINFO"
	.tkinfo
        /*0018*/ 	.word	0x00000002
        /*0030*/ 	.string	""
        /*0030*/ 	.string	"ptxas"
        /*0030*/ 	.string	"Cuda compilation tools, release 13.0, V13.0.88"
        /*0030*/ 	.string	"Build cuda_13.0.r13.0/compiler.36424714_0"
        /*0030*/ 	.string	"-arch sm_100 -m 64 "



//--------------------- .note.nv.cuinfo           --------------------------
	.section	.note.nv.cuinfo,"",@"SHT_NOTE"
	.sectionflags	@"SHF_NOTE_NV_CUINFO"
        /*0018*/ 	.short	0x0002
        /*001a*/ 	.short	0x0064
        /*001c*/ 	.short	0x0082
	.zero		2


//--------------------- .nv.info                  --------------------------
	.section	.nv.info,"",@"SHT_CUDA_INFO"
	.align	4


	//----- nvinfo : EIATTR_REGCOUNT
	.align		4
        /*0000*/ 	.byte	0x04, 0x2f
        /*0002*/ 	.short	(.L_2 - .L_1)
	.align		4
.L_1:
        /*0004*/ 	.word	index@(_Z28compute_luma_and_mask_kernelPKfPfPhii)
        /*0008*/ 	.word	0x00000010


	//----- nvinfo : EIATTR_FRAME_SIZE
	.align		4
.L_2:
        /*000c*/ 	.byte	0x04, 0x11
        /*000e*/ 	.short	(.L_4 - .L_3)
	.align		4
.L_3:
        /*0010*/ 	.word	index@(_Z28compute_luma_and_mask_kernelPKfPfPhii)
        /*0014*/ 	.word	0x00000000


	//----- nvinfo : EIATTR_REGCOUNT
	.align		4
.L_4:
        /*0018*/ 	.byte	0x04, 0x2f
        /*001a*/ 	.short	(.L_6 - .L_5)
	.align		4
.L_5:
        /*001c*/ 	.word	index@(_Z26gauss_blur_h_masked_kernelPKfPKhPfiiS0_i)
        /*0020*/ 	.word	0x00000020


	//----- nvinfo : EIATTR_FRAME_SIZE
	.align		4
.L_6:
        /*0024*/ 	.byte	0x04, 0x11
        /*0026*/ 	.short	(.L_8 - .L_7)
	.align		4
.L_7:
        /*0028*/ 	.word	index@($__internal_4_$__cuda_sm3x_div_rn_noftz_f32_slowpath)
        /*002c*/ 	.word	0x00000000


	//----- nvinfo : EIATTR_FRAME_SIZE
	.align		4
.L_8:
        /*0030*/ 	.byte	0x04, 0x11
        /*0032*/ 	.short	(.L_10 - .L_9)
	.align		4
.L_9:
        /*0034*/ 	.word	index@(_Z26gauss_blur_h_masked_kernelPKfPKhPfiiS0_i)
        /*0038*/ 	.word	0x00000000


	//----- nvinfo : EIATTR_REGCOUNT
	.align		4
.L_10:
        /*003c*/ 	.byte	0x04, 0x2f
        /*003e*/ 	.short	(.L_12 - .L_11)
	.align		4
.L_11:
        /*0040*/ 	.word	index@(_Z26gauss_blur_v_masked_kernelPKfPKhPfiiS0_i)
        /*0044*/ 	.word	0x00000020


	//----- nvinfo : EIATTR_FRAME_SIZE
	.align		4
.L_12:
        /*0048*/ 	.byte	0x04, 0x11
        /*004a*/ 	.short	(.L_14 - .L_13)
	.align		4
.L_13:
        /*004c*/ 	.word	index@($__internal_3_$__cuda_sm3x_div_rn_noftz_f32_slowpath)
        /*0050*/ 	.word	0x00000000


	//----- nvinfo : EIATTR_FRAME_SIZE
	.align		4
.L_14:
        /*0054*/ 	.byte	0x04, 0x11
        /*0056*/ 	.short	(.L_16 - .L_15)
	.align		4
.L_15:
        /*0058*/ 	.word	index@(_Z26gauss_blur_v_masked_kernelPKfPKhPfiiS0_i)
        /*005c*/ 	.word	0x00000000


	//----- nvinfo : EIATTR_REGCOUNT
	.align		4
.L_16:
        /*0060*/ 	.byte	0x04, 0x2f
        /*0062*/ 	.short	(.L_18 - .L_17)
	.align		4
.L_17:
        /*0064*/ 	.word	index@(_Z20apply_clarity_kernelPfS_PKfPKhiffi)
        /*0068*/ 	.word	0x00000014


	//----- nvinfo : EIATTR_FRAME_SIZE
	.align		4
.L_18:
        /*006c*/ 	.byte	0x04, 0x11
        /*006e*/ 	.short	(.L_20 - .L_19)
	.align		4
.L_19:
        /*0070*/ 	.word	index@($__internal_2_$__cuda_sm3x_div_rn_noftz_f32_slowpath)
        /*0074*/ 	.word	0x00000020


	//----- nvinfo : EIATTR_FRAME_SIZE
	.align		4
.L_20:
        /*0078*/ 	.byte	0x04, 0x11
        /*007a*/ 	.short	(.L_22 - .L_21)
	.align		4
.L_21:
        /*007c*/ 	.word	index@($__internal_1_$__cuda_sm20_rcp_rn_f32_slowpath)
        /*0080*/ 	.word	0x00000020


	//----- nvinfo : EIATTR_FRAME_SIZE
	.align		4
.L_22:
        /*0084*/ 	.byte	0x04, 0x11
        /*0086*/ 	.short	(.L_24 - .L_23)
	.align		4
.L_23:
        /*0088*/ 	.word	index@(_Z20apply_clarity_kernelPfS_PKfPKhiffi)
        /*008c*/ 	.word	0x00000020


	//----- nvinfo : EIATTR_REGCOUNT
	.align		4
.L_24:
        /*0090*/ 	.byte	0x04, 0x2f
        /*0092*/ 	.short	(.L_26 - .L_25)
	.align		4
.L_25:
        /*0094*/ 	.word	index@(_Z16remap_rgb_kernelPfPKfPKhi)
        /*0098*/ 	.word	0x00000015


	//----- nvinfo : EIATTR_FRAME_SIZE
	.align		4
.L_26:
        /*009c*/ 	.byte	0x04, 0x11
        /*009e*/ 	.short	(.L_28 - .L_27)
	.align		4
.L_27:
        /*00a0*/ 	.word	index@($__internal_0_$__cuda_sm3x_div_rn_noftz_f32_slowpath)
        /*00a4*/ 	.word	0x00000000


	//----- nvinfo : EIATTR_FRAME_SIZE
	.align		4
.L_28:
        /*00a8*/ 	.byte	0x04, 0x11
        /*00aa*/ 	.short	(.L_30 - .L_29)
	.align		4
.L_29:
        /*00ac*/ 	.word	index@(_Z16remap_rgb_kernelPfPKfPKhi)
        /*00b0*/ 	.word	0x00000000


	//----- nvinfo : EIATTR_MIN_STACK_SIZE
	.align		4
.L_30:
        /*00b4*/ 	.byte	0x04, 0x12
        /*00b6*/ 	.short	(.L_32 - .L_31)
	.align		4
.L_31:
        /*00b8*/ 	.word	index@(_Z16remap_rgb_kernelPfPKfPKhi)
        /*00bc*/ 	.word	0x00000000


	//----- nvinfo : EIATTR_MIN_STACK_SIZE
	.align		4
.L_32:
        /*00c0*/ 	.byte	0x04, 0x12
        /*00c2*/ 	.short	(.L_34 - .L_33)
	.align		4
.L_33:
        /*00c4*/ 	.word	index@(_Z20apply_clarity_kernelPfS_PKfPKhiffi)
        /*00c8*/ 	.word	0x00000020


	//----- nvinfo : EIATTR_MIN_STACK_SIZE
	.align		4
.L_34:
        /*00cc*/ 	.byte	0x04, 0x12
        /*00ce*/ 	.short	(.L_36 - .L_35)
	.align		4
.L_35:
        /*00d0*/ 	.word	index@(_Z26gauss_blur_v_masked_kernelPKfPKhPfiiS0_i)
        /*00d4*/ 	.word	0x00000000


	//----- nvinfo : EIATTR_MIN_STACK_SIZE
	.align		4
.L_36:
        /*00d8*/ 	.byte	0x04, 0x12
        /*00da*/ 	.short	(.L_38 - .L_37)
	.align		4
.L_37:
        /*00dc*/ 	.word	index@(_Z26gauss_blur_h_masked_kernelPKfPKhPfiiS0_i)
        /*00e0*/ 	.word	0x00000000


	//----- nvinfo : EIATTR_MIN_STACK_SIZE
	.align		4
.L_38:
        /*00e4*/ 	.byte	0x04, 0x12
        /*00e6*/ 	.short	(.L_40 - .L_39)
	.align		4
.L_39:
        /*00e8*/ 	.word	index@(_Z28compute_luma_and_mask_kernelPKfPfPhii)
        /*00ec*/ 	.word	0x00000000
.L_40:


//--------------------- .nv.compat                --------------------------
	.section	.nv.compat,"",@"SHT_CUDA_COMPAT_INFO"
	.align	4
        /*0000*/ 	.byte	0x02, 0x09, 0x00, 0x00, 0x02, 0x02, 0x01, 0x00, 0x02, 0x05, 0x05, 0x00, 0x03, 0x07, 0x01, 0x01
        /*0010*/ 	.byte	0x02, 0x03, 0x00, 0x00, 0x02, 0x06, 0x01, 0x00, 0x04, 0x0b, 0x08, 0x00, 0x01, 0x00, 0x00, 0x00
        /*0020*/ 	.byte	0x00, 0x00, 0x00, 0x00


//--------------------- .nv.info._Z16remap_rgb_kernelPfPKfPKhi --------------------------
	.section	.nv.info._Z16remap_rgb_kernelPfPKfPKhi,"",@"SHT_CUDA_INFO"
	.sectionflags	@""
	.align	4


	//----- nvinfo : EIATTR_CUDA_API_VERSION
	.align		4
        /*0000*/ 	.byte	0x04, 0x37
        /*0002*/ 	.short	(.L_42 - .L_41)
.L_41:
        /*0004*/ 	.word	0x00000082


	//----- nvinfo : EIATTR_KPARAM_INFO
	.align		4
.L_42:
        /*0008*/ 	.byte	0x04, 0x17
        /*000a*/ 	.short	(.L_44 - .L_43)
.L_43:
        /*000c*/ 	.word	0x00000000
        /*0010*/ 	.short	0x0003
        /*0012*/ 	.short	0x0018
        /*0014*/ 	.byte	0x00, 0xf0, 0x11, 0x00


	//----- nvinfo : EIATTR_KPARAM_INFO
	.align		4
.L_44:
        /*0018*/ 	.byte	0x04, 0x17
        /*001a*/ 	.short	(.L_46 - .L_45)
.L_45:
        /*001c*/ 	.word	0x00000000
        /*0020*/ 	.short	0x0002
        /*0022*/ 	.short	0x0010
        /*0024*/ 	.byte	0x00, 0xf5, 0x21, 0x00


	//----- nvinfo : EIATTR_KPARAM_INFO
	.align		4
.L_46:
        /*0028*/ 	.byte	0x04, 0x17
        /*002a*/ 	.short	(.L_48 - .L_47)
.L_47:
        /*002c*/ 	.word	0x00000000
        /*0030*/ 	.short	0x0001
        /*0032*/ 	.short	0x0008
        /*0034*/ 	.byte	0x00, 0xf5, 0x21, 0x00


	//----- nvinfo : EIATTR_KPARAM_INFO
	.align		4
.L_48:
        /*0038*/ 	.byte	0x04, 0x17
        /*003a*/ 	.short	(.L_50 - .L_49)
.L_49:
        /*003c*/ 	.word	0x00000000
        /*0040*/ 	.short	0x0000
        /*0042*/ 	.short	0x0000
        /*0044*/ 	.byte	0x00, 0xf5, 0x21, 0x00


	//----- nvinfo : EIATTR_SPARSE_MMA_MASK
	.align		4
.L_50:
        /*0048*/ 	.byte	0x03, 0x50
        /*004a*/ 	.short	0x0000


	//----- nvinfo : EIATTR_MAXREG_COUNT
	.align		4
        /*004c*/ 	.byte	0x03, 0x1b
        /*004e*/ 	.short	0x00ff


	//----- nvinfo : EIATTR_MERCURY_ISA_VERSION
	.align		4
        /*0050*/ 	.byte	0x03, 0x5f
        /*0052*/ 	.short	0x0101


	//----- nvinfo : EIATTR_VRC_CTA_INIT_COUNT
	.align		4
        /*0054*/ 	.byte	0x02, 0x4a
	.zero		1
	.zero		1


	//----- nvinfo : EIATTR_EXIT_INSTR_OFFSETS
	.align		4
        /*0058*/ 	.byte	0x04, 0x1c
        /*005a*/ 	.short	(.L_52 - .L_51)


	//   ....[0]....
.L_51:
        /*005c*/ 	.word	0x00000070


	//   ....[1]....
        /*0060*/ 	.word	0x000000e0


	//   ....[2]....
        /*0064*/ 	.word	0x00000620


	//----- nvinfo : EIATTR_CRS_STACK_SIZE
	.align		4
.L_52:
        /*0068*/ 	.byte	0x04, 0x1e
        /*006a*/ 	.short	(.L_54 - .L_53)
.L_53:
        /*006c*/ 	.word	0x00000000


	//----- nvinfo : EIATTR_CBANK_PARAM_SIZE
	.align		4
.L_54:
        /*0070*/ 	.byte	0x03, 0x19
        /*0072*/ 	.short	0x001c


	//----- nvinfo : EIATTR_PARAM_CBANK
	.align		4
        /*0074*/ 	.byte	0x04, 0x0a
        /*0076*/ 	.short	(.L_56 - .L_55)
	.align		4
.L_55:
        /*0078*/ 	.word	index@(.nv.constant0._Z16remap_rgb_kernelPfPKfPKhi)
        /*007c*/ 	.short	0x0380
        /*007e*/ 	.short	0x001c


	//----- nvinfo : EIATTR_SW_WAR
	.align		4
.L_56:
        /*0080*/ 	.byte	0x04, 0x36
        /*0082*/ 	.short	(.L_58 - .L_57)
.L_57:
        /*0084*/ 	.word	0x00000008
.L_58:


//--------------------- .nv.info._Z20apply_clarity_kernelPfS_PKfPKhiffi --------------------------
	.section	.nv.info._Z20apply_clarity_kernelPfS_PKfPKhiffi,"",@"SHT_CUDA_INFO"
	.sectionflags	@""
	.align	4


	//----- nvinfo : EIATTR_CUDA_API_VERSION
	.align		4
        /*0000*/ 	.byte	0x04, 0x37
        /*0002*/ 	.short	(.L_60 - .L_59)
.L_59:
        /*0004*/ 	.word	0x00000082


	//----- nvinfo : EIATTR_KPARAM_INFO
	.align		4
.L_60:
        /*0008*/ 	.byte	0x04, 0x17
        /*000a*/ 	.short	(.L_62 - .L_61)
.L_61:
        /*000c*/ 	.word	0x00000000
        /*0010*/ 	.short	0x0007
        /*0012*/ 	.short	0x002c
        /*0014*/ 	.byte	0x00, 0xf0, 0x11, 0x00


	//----- nvinfo : EIATTR_KPARAM_INFO
	.align		4
.L_62:
        /*0018*/ 	.byte	0x04, 0x17
        /*001a*/ 	.short	(.L_64 - .L_63)
.L_63:
        /*001c*/ 	.word	0x00000000
        /*0020*/ 	.short	0x0006
        /*0022*/ 	.short	0x0028
        /*0024*/ 	.byte	0x00, 0xf0, 0x11, 0x00


	//----- nvinfo : EIATTR_KPARAM_INFO
	.align		4
.L_64:
        /*0028*/ 	.byte	0x04, 0x17
        /*002a*/ 	.short	(.L_66 - .L_65)
.L_65:
        /*002c*/ 	.word	0x00000000
        /*0030*/ 	.short	0x0005
        /*0032*/ 	.short	0x0024
        /*0034*/ 	.byte	0x00, 0xf0, 0x11, 0x00


	//----- nvinfo : EIATTR_KPARAM_INFO
	.align		4
.L_66:
        /*0038*/ 	.byte	0x04, 0x17
        /*003a*/ 	.short	(.L_68 - .L_67)
.L_67:
        /*003c*/ 	.word	0x00000000
        /*0040*/ 	.short	0x0004
        /*0042*/ 	.short	0x0020
        /*0044*/ 	.byte	0x00, 0xf0, 0x11, 0x00


	//----- nvinfo : EIATTR_KPARAM_INFO
	.align		4
.L_68:
        /*0048*/ 	.byte	0x04, 0x17
        /*004a*/ 	.short	(.L_70 - .L_69)
.L_69:
        /*004c*/ 	.word	0x00000000
        /*0050*/ 	.short	0x0003
        /*0052*/ 	.short	0x0018
        /*0054*/ 	.byte	0x00, 0xf5, 0x21, 0x00


	//----- nvinfo : EIATTR_KPARAM_INFO
	.align		4
.L_70:
        /*0058*/ 	.byte	0x04, 0x17
        /*005a*/ 	.short	(.L_72 - .L_71)
.L_71:
        /*005c*/ 	.word	0x00000000
        /*0060*/ 	.short	0x0002
        /*0062*/ 	.short	0x0010
        /*0064*/ 	.byte	0x00, 0xf5, 0x21, 0x00


	//----- nvinfo : EIATTR_KPARAM_INFO
	.align		4
.L_72:
        /*0068*/ 	.byte	0x04, 0x17
        /*006a*/ 	.short	(.L_74 - .L_73)
.L_73:
        /*006c*/ 	.word	0x00000000
        /*0070*/ 	.short	0x0001
        /*0072*/ 	.short	0x0008
        /*0074*/ 	.byte	0x00, 0xf5, 0x21, 0x00


	//----- nvinfo : EIATTR_KPARAM_INFO
	.align		4
.L_74:
        /*0078*/ 	.byte	0x04, 0x17
        /*007a*/ 	.short	(.L_76 - .L_75)
.L_75:
        /*007c*/ 	.word	0x00000000
        /*0080*/ 	.short	0x0000
        /*0082*/ 	.short	0x0000
        /*0084*/ 	.byte	0x00, 0xf5, 0x21, 0x00


	//----- nvinfo : EIATTR_SPARSE_MMA_MASK
	.align		4
.L_76:
        /*0088*/ 	.byte	0x03, 0x50
        /*008a*/ 	.short	0x0000


	//----- nvinfo : EIATTR_MAXREG_COUNT
	.align		4
        /*008c*/ 	.byte	0x03, 0x1b
        /*008e*/ 	.short	0x00ff


	//----- nvinfo : EIATTR_MERCURY_ISA_VERSION
	.align		4
        /*0090*/ 	.byte	0x03, 0x5f
        /*0092*/ 	.short	0x0101


	//----- nvinfo : EIATTR_VRC_CTA_INIT_COUNT
	.align		4
        /*0094*/ 	.byte	0x02, 0x4a
	.zero		1
	.zero		1


	//----- nvinfo : EIATTR_EXIT_INSTR_OFFSETS
	.align		4
        /*0098*/ 	.byte	0x04, 0x1c
        /*009a*/ 	.short	(.L_78 - .L_77)


	//   ....[0]....
.L_77:
        /*009c*/ 	.word	0x00000080


	//   ....[1]....
        /*00a0*/ 	.word	0x000000f0


	//   ....[2]....
        /*00a4*/ 	.word	0x00000bf0


	//----- nvinfo : EIATTR_CRS_STACK_SIZE
	.align		4
.L_78:
        /*00a8*/ 	.byte	0x04, 0x1e
        /*00aa*/ 	.short	(.L_80 - .L_79)
.L_79:
        /*00ac*/ 	.word	0x00000000


	//----- nvinfo : EIATTR_CBANK_PARAM_SIZE
	.align		4
.L_80:
        /*00b0*/ 	.byte	0x03, 0x19
        /*00b2*/ 	.short	0x0030


	//----- nvinfo : EIATTR_PARAM_CBANK
	.align		4
        /*00b4*/ 	.byte	0x04, 0x0a
        /*00b6*/ 	.short	(.L_82 - .L_81)
	.align		4
.L_81:
        /*00b8*/ 	.word	index@(.nv.constant0._Z20apply_clarity_kernelPfS_PKfPKhiffi)
        /*00bc*/ 	.short	0x0380
        /*00be*/ 	.short	0x0030


	//----- nvinfo : EIATTR_SW_WAR
	.align		4
.L_82:
        /*00c0*/ 	.byte	0x04, 0x36
        /*00c2*/ 	.short	(.L_84 - .L_83)
.L_83:
        /*00c4*/ 	.word	0x00000008
.L_84:


//--------------------- .nv.info._Z26gauss_blur_v_masked_kernelPKfPKhPfiiS0_i --------------------------
	.section	.nv.info._Z26gauss_blur_v_masked_kernelPKfPKhPfiiS0_i,"",@"SHT_CUDA_INFO"
	.sectionflags	@""
	.align	4


	//----- nvinfo : EIATTR_CUDA_API_VERSION
	.align		4
        /*0000*/ 	.byte	0x04, 0x37
        /*0002*/ 	.short	(.L_86 - .L_85)
.L_85:
        /*0004*/ 	.word	0x00000082


	//----- nvinfo : EIATTR_KPARAM_INFO
	.align		4
.L_86:
        /*0008*/ 	.byte	0x04, 0x17
        /*000a*/ 	.short	(.L_88 - .L_87)
.L_87:
        /*000c*/ 	.word	0x00000000
        /*0010*/ 	.short	0x0006
        /*0012*/ 	.short	0x0028
        /*0014*/ 	.byte	0x00, 0xf0, 0x11, 0x00


	//----- nvinfo : EIATTR_KPARAM_INFO
	.align		4
.L_88:
        /*0018*/ 	.byte	0x04, 0x17
        /*001a*/ 	.short	(.L_90 - .L_89)
.L_89:
        /*001c*/ 	.word	0x00000000
        /*0020*/ 	.short	0x0005
        /*0022*/ 	.short	0x0020
        /*0024*/ 	.byte	0x00, 0xf5, 0x21, 0x00


	//----- nvinfo : EIATTR_KPARAM_INFO
	.align		4
.L_90:
        /*0028*/ 	.byte	0x04, 0x17
        /*002a*/ 	.short	(.L_92 - .L_91)
.L_91:
        /*002c*/ 	.word	0x00000000
        /*0030*/ 	.short	0x0004
        /*0032*/ 	.short	0x001c
        /*0034*/ 	.byte	0x00, 0xf0, 0x11, 0x00


	//----- nvinfo : EIATTR_KPARAM_INFO
	.align		4
.L_92:
        /*0038*/ 	.byte	0x04, 0x17
        /*003a*/ 	.short	(.L_94 - .L_93)
.L_93:
        /*003c*/ 	.word	0x00000000
        /*0040*/ 	.short	0x0003
        /*0042*/ 	.short	0x0018
        /*0044*/ 	.byte	0x00, 0xf0, 0x11, 0x00


	//----- nvinfo : EIATTR_KPARAM_INFO
	.align		4
.L_94:
        /*0048*/ 	.byte	0x04, 0x17
        /*004a*/ 	.short	(.L_96 - .L_95)
.L_95:
        /*004c*/ 	.word	0x00000000
        /*0050*/ 	.short	0x0002
        /*0052*/ 	.short	0x0010
        /*0054*/ 	.byte	0x00, 0xf5, 0x21, 0x00


	//----- nvinfo : EIATTR_KPARAM_INFO
	.align		4
.L_96:
        /*0058*/ 	.byte	0x04, 0x17
        /*005a*/ 	.short	(.L_98 - .L_97)
.L_97:
        /*005c*/ 	.word	0x00000000
        /*0060*/ 	.short	0x0001
        /*0062*/ 	.short	0x0008
        /*0064*/ 	.byte	0x00, 0xf5, 0x21, 0x00


	//----- nvinfo : EIATTR_KPARAM_INFO
	.align		4
.L_98:
        /*0068*/ 	.byte	0x04, 0x17
        /*006a*/ 	.short	(.L_100 - .L_99)
.L_99:
        /*006c*/ 	.word	0x00000000
        /*0070*/ 	.short	0x0000
        /*0072*/ 	.short	0x0000
        /*0074*/ 	.byte	0x00, 0xf5, 0x21, 0x00


	//----- nvinfo : EIATTR_SPARSE_MMA_MASK
	.align		4
.L_100:
        /*0078*/ 	.byte	0x03, 0x50
        /*007a*/ 	.short	0x0000


	//----- nvinfo : EIATTR_MAXREG_COUNT
	.align		4
        /*007c*/ 	.byte	0x03, 0x1b
        /*007e*/ 	.short	0x00ff


	//----- nvinfo : EIATTR_MERCURY_ISA_VERSION
	.align		4
        /*0080*/ 	.byte	0x03, 0x5f
        /*0082*/ 	.short	0x0101


	//----- nvinfo : EIATTR_VRC_CTA_INIT_COUNT
	.align		4
        /*0084*/ 	.byte	0x02, 0x4a
	.zero		1
	.zero		1


	//----- nvinfo : EIATTR_EXIT_INSTR_OFFSETS
	.align		4
        /*0088*/ 	.byte	0x04, 0x1c
        /*008a*/ 	.short	(.L_102 - .L_101)


	//   ....[0]....
.L_101:
        /*008c*/ 	.word	0x000000c0


	//   ....[1]....
        /*0090*/ 	.word	0x00001490


	//----- nvinfo : EIATTR_CRS_STACK_SIZE
	.align		4
.L_102:
        /*0094*/ 	.byte	0x04, 0x1e
        /*0096*/ 	.short	(.L_104 - .L_103)
.L_103:
        /*0098*/ 	.word	0x00000000


	//----- nvinfo : EIATTR_CBANK_PARAM_SIZE
	.align		4
.L_104:
        /*009c*/ 	.byte	0x03, 0x19
        /*009e*/ 	.short	0x002c


	//----- nvinfo : EIATTR_PARAM_CBANK
	.align		4
        /*00a0*/ 	.byte	0x04, 0x0a
        /*00a2*/ 	.short	(.L_106 - .L_105)
	.align		4
.L_105:
        /*00a4*/ 	.word	index@(.nv.constant0._Z26gauss_blur_v_masked_kernelPKfPKhPfiiS0_i)
        /*00a8*/ 	.short	0x0380
        /*00aa*/ 	.short	0x002c


	//----- nvinfo : EIATTR_SW_WAR
	.align		4
.L_106:
        /*00ac*/ 	.byte	0x04, 0x36
        /*00ae*/ 	.short	(.L_108 - .L_107)
.L_107:
        /*00b0*/ 	.word	0x00000008
.L_108:


//--------------------- .nv.info._Z26gauss_blur_h_masked_kernelPKfPKhPfiiS0_i --------------------------
	.section	.nv.info._Z26gauss_blur_h_masked_kernelPKfPKhPfiiS0_i,"",@"SHT_CUDA_INFO"
	.sectionflags	@""
	.align	4


	//----- nvinfo : EIATTR_CUDA_API_VERSION
	.align		4
        /*0000*/ 	.byte	0x04, 0x37
        /*0002*/ 	.short	(.L_110 - .L_109)
.L_109:
        /*0004*/ 	.word	0x00000082


	//----- nvinfo : EIATTR_KPARAM_INFO
	.align		4
.L_110:
        /*0008*/ 	.byte	0x04, 0x17
        /*000a*/ 	.short	(.L_112 - .L_111)
.L_111:
        /*000c*/ 	.word	0x00000000
        /*0010*/ 	.short	0x0006
        /*0012*/ 	.short	0x0028
        /*0014*/ 	.byte	0x00, 0xf0, 0x11, 0x00


	//----- nvinfo : EIATTR_KPARAM_INFO
	.align		4
.L_112:
        /*0018*/ 	.byte	0x04, 0x17
        /*001a*/ 	.short	(.L_114 - .L_113)
.L_113:
        /*001c*/ 	.word	0x00000000
        /*0020*/ 	.short	0x0005
        /*0022*/ 	.short	0x0020
        /*0024*/ 	.byte	0x00, 0xf5, 0x21, 0x00


	//----- nvinfo : EIATTR_KPARAM_INFO
	.align		4
.L_114:
        /*0028*/ 	.byte	0x04, 0x17
        /*002a*/ 	.short	(.L_116 - .L_115)
.L_115:
        /*002c*/ 	.word	0x00000000
        /*0030*/ 	.short	0x0004
        /*0032*/ 	.short	0x001c
        /*0034*/ 	.byte	0x00, 0xf0, 0x11, 0x00


	//----- nvinfo : EIATTR_KPARAM_INFO
	.align		4
.L_116:
        /*0038*/ 	.byte	0x04, 0x17
        /*003a*/ 	.short	(.L_118 - .L_117)
.L_117:
        /*003c*/ 	.word	0x00000000
        /*0040*/ 	.short	0x0003
        /*0042*/ 	.short	0x0018
        /*0044*/ 	.byte	0x00, 0xf0, 0x11, 0x00


	//----- nvinfo : EIATTR_KPARAM_INFO
	.align		4
.L_118:
        /*0048*/ 	.byte	0x04, 0x17
        /*004a*/ 	.short	(.L_120 - .L_119)
.L_119:
        /*004c*/ 	.word	0x00000000
        /*0050*/ 	.short	0x0002
        /*0052*/ 	.short	0x0010
        /*0054*/ 	.byte	0x00, 0xf5, 0x21, 0x00


	//----- nvinfo : EIATTR_KPARAM_INFO
	.align		4
.L_120:
        /*0058*/ 	.byte	0x04, 0x17
        /*005a*/ 	.short	(.L_122 - .L_121)
.L_121:
        /*005c*/ 	.word	0x00000000
        /*0060*/ 	.short	0x0001
        /*0062*/ 	.short	0x0008
        /*0064*/ 	.byte	0x00, 0xf5, 0x21, 0x00


	//----- nvinfo : EIATTR_KPARAM_INFO
	.align		4
.L_122:
        /*0068*/ 	.byte	0x04, 0x17
        /*006a*/ 	.short	(.L_124 - .L_123)
.L_123:
        /*006c*/ 	.word	0x00000000
        /*0070*/ 	.short	0x0000
        /*0072*/ 	.short	0x0000
        /*0074*/ 	.byte	0x00, 0xf5, 0x21, 0x00


	//----- nvinfo : EIATTR_SPARSE_MMA_MASK
	.align		4
.L_124:
        /*0078*/ 	.byte	0x03, 0x50
        /*007a*/ 	.short	0x0000


	//----- nvinfo : EIATTR_MAXREG_COUNT
	.align		4
        /*007c*/ 	.byte	0x03, 0x1b
        /*007e*/ 	.short	0x00ff


	//----- nvinfo : EIATTR_MERCURY_ISA_VERSION
	.align		4
        /*0080*/ 	.byte	0x03, 0x5f
        /*0082*/ 	.short	0x0101


	//----- nvinfo : EIATTR_VRC_CTA_INIT_COUNT
	.align		4
        /*0084*/ 	.byte	0x02, 0x4a
	.zero		1
	.zero		1


	//----- nvinfo : EIATTR_EXIT_INSTR_OFFSETS
	.align		4
        /*0088*/ 	.byte	0x04, 0x1c
        /*008a*/ 	.short	(.L_126 - .L_125)


	//   ....[0]....
.L_125:
        /*008c*/ 	.word	0x000000c0


	//   ....[1]....
        /*0090*/ 	.word	0x00001420


	//----- nvinfo : EIATTR_CRS_STACK_SIZE
	.align		4
.L_126:
        /*0094*/ 	.byte	0x04, 0x1e
        /*0096*/ 	.short	(.L_128 - .L_127)
.L_127:
        /*0098*/ 	.word	0x00000000


	//----- nvinfo : EIATTR_CBANK_PARAM_SIZE
	.align		4
.L_128:
        /*009c*/ 	.byte	0x03, 0x19
        /*009e*/ 	.short	0x002c


	//----- nvinfo : EIATTR_PARAM_CBANK
	.align		4
        /*00a0*/ 	.byte	0x04, 0x0a
        /*00a2*/ 	.short	(.L_130 - .L_129)
	.align		4
.L_129:
        /*00a4*/ 	.word	index@(.nv.constant0._Z26gauss_blur_h_masked_kernelPKfPKhPfiiS0_i)
        /*00a8*/ 	.short	0x0380
        /*00aa*/ 	.short	0x002c


	//----- nvinfo : EIATTR_SW_WAR
	.align		4
.L_130:
        /*00ac*/ 	.byte	0x04, 0x36
        /*00ae*/ 	.short	(.L_132 - .L_131)
.L_131:
        /*00b0*/ 	.word	0x00000008
.L_132:


//--------------------- .nv.info._Z28compute_luma_and_mask_kernelPKfPfPhii --------------------------
	.section	.nv.info._Z28compute_luma_and_mask_kernelPKfPfPhii,"",@"SHT_CUDA_INFO"
	.sectionflags	@""
	.align	4


	//----- nvinfo : EIATTR_CUDA_API_VERSION
	.align		4
        /*0000*/ 	.byte	0x04, 0x37
        /*0002*/ 	.short	(.L_134 - .L_133)
.L_133:
        /*0004*/ 	.word	0x00000082


	//----- nvinfo : EIATTR_KPARAM_INFO
	.align		4
.L_134:
        /*0008*/ 	.byte	0x04, 0x17
        /*000a*/ 	.short	(.L_136 - .L_135)
.L_135:
        /*000c*/ 	.word	0x00000000
        /*0010*/ 	.short	0x0004
        /*0012*/ 	.short	0x001c
        /*0014*/ 	.byte	0x00, 0xf0, 0x11, 0x00


	//----- nvinfo : EIATTR_KPARAM_INFO
	.align		4
.L_136:
        /*0018*/ 	.byte	0x04, 0x17
        /*001a*/ 	.short	(.L_138 - .L_137)
.L_137:
        /*001c*/ 	.word	0x00000000
        /*0020*/ 	.short	0x0003
        /*0022*/ 	.short	0x0018
        /*0024*/ 	.byte	0x00, 0xf0, 0x11, 0x00


	//----- nvinfo : EIATTR_KPARAM_INFO
	.align		4
.L_138:
        /*0028*/ 	.byte	0x04, 0x17
        /*002a*/ 	.short	(.L_140 - .L_139)
.L_139:
        /*002c*/ 	.word	0x00000000
        /*0030*/ 	.short	0x0002
        /*0032*/ 	.short	0x0010
        /*0034*/ 	.byte	0x00, 0xf5, 0x21, 0x00


	//----- nvinfo : EIATTR_KPARAM_INFO
	.align		4
.L_140:
        /*0038*/ 	.byte	0x04, 0x17
        /*003a*/ 	.short	(.L_142 - .L_141)
.L_141:
        /*003c*/ 	.word	0x00000000
        /*0040*/ 	.short	0x0001
        /*0042*/ 	.short	0x0008
        /*0044*/ 	.byte	0x00, 0xf5, 0x21, 0x00


	//----- nvinfo : EIATTR_KPARAM_INFO
	.align		4
.L_142:
        /*0048*/ 	.byte	0x04, 0x17
        /*004a*/ 	.short	(.L_144 - .L_143)
.L_143:
        /*004c*/ 	.word	0x00000000
        /*0050*/ 	.short	0x0000
        /*0052*/ 	.short	0x0000
        /*0054*/ 	.byte	0x00, 0xf5, 0x21, 0x00


	//----- nvinfo : EIATTR_SPARSE_MMA_MASK
	.align		4
.L_144:
        /*0058*/ 	.byte	0x03, 0x50
        /*005a*/ 	.short	0x0000


	//----- nvinfo : EIATTR_MAXREG_COUNT
	.align		4
        /*005c*/ 	.byte	0x03, 0x1b
        /*005e*/ 	.short	0x00ff


	//----- nvinfo : EIATTR_MERCURY_ISA_VERSION
	.align		4
        /*0060*/ 	.byte	0x03, 0x5f
        /*0062*/ 	.short	0x0101


	//----- nvinfo : EIATTR_VRC_CTA_INIT_COUNT
	.align		4
        /*0064*/ 	.byte	0x02, 0x4a
	.zero		1
	.zero		1


	//----- nvinfo : EIATTR_EXIT_INSTR_OFFSETS
	.align		4
        /*0068*/ 	.byte	0x04, 0x1c
        /*006a*/ 	.short	(.L_146 - .L_145)


	//   ....[0]....
.L_145:
        /*006c*/ 	.word	0x00000070


	//   ....[1]....
        /*0070*/ 	.word	0x00000360


	//----- nvinfo : EIATTR_CRS_STACK_SIZE
	.align		4
.L_146:
        /*0074*/ 	.byte	0x04, 0x1e
        /*0076*/ 	.short	(.L_148 - .L_147)
.L_147:
        /*0078*/ 	.word	0x00000000


	//----- nvinfo : EIATTR_CBANK_PARAM_SIZE
	.align		4
.L_148:
        /*007c*/ 	.byte	0x03, 0x19
        /*007e*/ 	.short	0x0020


	//----- nvinfo : EIATTR_PARAM_CBANK
	.align		4
        /*0080*/ 	.byte	0x04, 0x0a
        /*0082*/ 	.short	(.L_150 - .L_149)
	.align		4
.L_149:
        /*0084*/ 	.word	index@(.nv.constant0._Z28compute_luma_and_mask_kernelPKfPfPhii)
        /*0088*/ 	.short	0x0380
        /*008a*/ 	.short	0x0020


	//----- nvinfo : EIATTR_SW_WAR
	.align		4
.L_150:
        /*008c*/ 	.byte	0x04, 0x36
        /*008e*/ 	.short	(.L_152 - .L_151)
.L_151:
        /*0090*/ 	.word	0x00000008
.L_152:


//--------------------- .nv.callgraph             --------------------------
	.section	.nv.callgraph,"",@"SHT_CUDA_CALLGRAPH"
	.align	4
	.sectionentsize	8
	.align		4
        /*0000*/ 	.word	0x00000000
	.align		4
        /*0004*/ 	.word	0xffffffff
	.align		4
        /*0008*/ 	.word	0x00000000
	.align		4
        /*000c*/ 	.word	0xfffffffe
	.align		4
        /*0010*/ 	.word	0x00000000
	.align		4
        /*0014*/ 	.word	0xfffffffd
	.align		4
        /*0018*/ 	.word	0x00000000
	.align		4
        /*001c*/ 	.word	0xfffffffc


//--------------------- .nv.constant4             --------------------------
	.section	.nv.constant4,"a",@progbits
	.align	8
	.align		8
.nv.constant4:
        /*0000*/ 	.dword	__cudart_i2opi_f


//--------------------- .text._Z16remap_rgb_kernelPfPKfPKhi --------------------------
	.section	.text._Z16remap_rgb_kernelPfPKfPKhi,"ax",@progbits
	.align	128
        .global         _Z16remap_rgb_kernelPfPKfPKhi
        .type           _Z16remap_rgb_kernelPfPKfPKhi,@function
        .size           _Z16remap_rgb_kernelPfPKfPKhi,(.L_x_100 - _Z16remap_rgb_kernelPfPKfPKhi)
        .other          _Z16remap_rgb_kernelPfPKfPKhi,@"STO_CUDA_ENTRY STV_DEFAULT"
_Z16remap_rgb_kernelPfPKfPKhi:
.text._Z16remap_rgb_kernelPfPKfPKhi:
[----:B------:R-:W-:Y:S01]  /*0000*/  LDC R1, c[0x0][0x37c] ;  /* 0x0000df00ff017b82 */ /* 0x000fe20000000800 */
[----:B------:R-:W0:Y:S07]  /*0010*/  S2R R0, SR_TID.X ;  /* 0x0000000000007919 */ /* 0x000e2e0000002100 */
[----:B------:R-:W0:Y:S01]  /*0020*/  S2UR UR4, SR_CTAID.X ;  /* 0x00000000000479c3 */ /* 0x000e220000002500 */
[----:B------:R-:W1:Y:S07]  /*0030*/  LDCU UR5, c[0x0][0x398] ;  /* 0x00007300ff0577ac */ /* 0x000e6e0008000800 */
[----:B------:R-:W0:Y:S02]  /*0040*/  LDC R9, c[0x0][0x360] ;  /* 0x0000d800ff097b82 */ /* 0x000e240000000800 */
[----:B0-----:R-:W-:-:S05]  /*0050*/  IMAD R9, R9, UR4, R0 ;  /* 0x0000000409097c24 */ /* 0x001fca000f8e0200 */
[----:B-1----:R-:W-:-:S13]  /*0060*/  ISETP.GE.AND P0, PT, R9, UR5, PT ;  /* 0x0000000509007c0c */ /* 0x002fda000bf06270 */
[----:B------:R-:W-:Y:S05]  /*0070*/  @P0 EXIT ;  /* 0x000000000000094d */ /* 0x000fea0003800000 */
[----:B------:R-:W0:Y:S01]  /*0080*/  LDCU.64 UR6, c[0x0][0x390] ;  /* 0x00007200ff0677ac */ /* 0x000e220008000a00 */
[----:B------:R-:W1:Y:S01]  /*0090*/  LDCU.64 UR4, c[0x0][0x358] ;  /* 0x00006b00ff0477ac */ /* 0x000e620008000a00 */
[----:B0-----:R-:W-:-:S04]  /*00a0*/  IADD3 R2, P0, PT, R9, UR6, RZ ;  /* 0x0000000609027c10 */ /* 0x001fc8000ff1e0ff */
[----:B------:R-:W-:-:S05]  /*00b0*/  LEA.HI.X.SX32 R3, R9, UR7, 0x1, P0 ;  /* 0x0000000709037c11 */ /* 0x000fca00080f0eff */
[----:B-1----:R-:W2:Y:S02]  /*00c0*/  LDG.E.U8 R2, desc[UR4][R2.64] ;  /* 0x0000000402027981 */ /* 0x002ea4000c1e1100 */
[----:B--2---:R-:W-:-:S13]  /*00d0*/  ISETP.NE.AND P0, PT, R2, RZ, PT ;  /* 0x000000ff0200720c */ /* 0x004fda0003f05270 */
[----:B------:R-:W-:Y:S05]  /*00e0*/  @!P0 EXIT ;  /* 0x000000000000894d */ /* 0x000fea0003800000 */
[----:B------:R-:W0:Y:S01]  /*00f0*/  LDC.64 R4, c[0x0][0x380] ;  /* 0x0000e000ff047b82 */ /* 0x000e220000000a00 */
[----:B------:R-:W-:-:S04]  /*0100*/  IMAD.SHL.U32 R3, R9, 0x4, RZ ;  /* 0x0000000409037824 */ /* 0x000fc800078e00ff */
[----:B0-----:R-:W-:-:S03]  /*0110*/  IMAD.WIDE R4, R3, 0x4, R4 ;  /* 0x0000000403047825 */ /* 0x001fc600078e0204 */
[----:B------:R-:W0:Y:S02]  /*0120*/  LDC.64 R2, c[0x0][0x388] ;  /* 0x0000e200ff027b82 */ /* 0x000e240000000a00 */
[----:B------:R-:W2:Y:S04]  /*0130*/  LDG.E R6, desc[UR4][R4.64+0x4] ;  /* 0x0000040404067981 */ /* 0x000ea8000c1e1900 */
[----:B------:R-:W3:Y:S04]  /*0140*/  LDG.E R7, desc[UR4][R4.64] ;  /* 0x0000000404077981 */ /* 0x000ee8000c1e1900 */
[----:B------:R-:W4:Y:S01]  /*0150*/  LDG.E R8, desc[UR4][R4.64+0x8] ;  /* 0x0000080404087981 */ /* 0x000f22000c1e1900 */
[----:B0-----:R-:W-:-:S06]  /*0160*/  IMAD.WIDE R2, R9, 0x4, R2 ;  /* 0x0000000409027825 */ /* 0x001fcc00078e0202 */
[----:B------:R-:W5:Y:S01]  /*0170*/  LDG.E R2, desc[UR4][R2.64] ;  /* 0x0000000402027981 */ /* 0x000f62000c1e1900 */
[----:B------:R-:W-:Y:S01]  /*0180*/  BSSY.RECONVERGENT B0, `(.L_x_0) ;  /* 0x0000015000007945 */ /* 0x000fe20003800200 */
[----:B--2---:R-:W-:-:S04]  /*0190*/  FMUL R0, R6, 0.71520000696182250977 ;  /* 0x3f37175906007820 */ /* 0x004fc80000400000 */
[----:B---3--:R-:W-:-:S04]  /*01a0*/  FFMA R9, R7, 0.21259999275207519531, R0 ;  /* 0x3e59b3d007097823 */ /* 0x008fc80000000000 */
[----:B----4-:R-:W-:Y:S01]  /*01b0*/  FFMA R0, R8, 0.072200000286102294922, R9 ;  /* 0x3d93dd9808007823 */ /* 0x010fe20000000009 */
[----:B------:R-:W-:-:S04]  /*01c0*/  IMAD.MOV.U32 R9, RZ, RZ, 0x322bcc77 ;  /* 0x322bcc77ff097424 */ /* 0x000fc800078e00ff */
[C---:B------:R-:W-:Y:S02]  /*01d0*/  FSETP.GE.AND P0, PT, R0.reuse, RZ, PT ;  /* 0x000000ff0000720b */ /* 0x040fe40003f06000 */
[----:B------:R-:W-:Y:S02]  /*01e0*/  FSETP.GEU.AND P1, PT, |R0|, 9.9999999392252902908e-09, PT ;  /* 0x322bcc770000780b */ /* 0x000fe40003f2e200 */
[----:B------:R-:W-:-:S04]  /*01f0*/  FSEL R9, R9, -9.9999999392252902908e-09, P0 ;  /* 0xb22bcc7709097808 */ /* 0x000fc80000000000 */
[----:B------:R-:W-:-:S04]  /*0200*/  FSEL R9, R9, R0, !P1 ;  /* 0x0000000009097208 */ /* 0x000fc80004800000 */
[----:B------:R-:W0:Y:S08]  /*0210*/  MUFU.RCP R10, R9 ;  /* 0x00000009000a7308 */ /* 0x000e300000001000 */
[----:B-----5:R-:W1:Y:S01]  /*0220*/  FCHK P0, R2, R9 ;  /* 0x0000000902007302 */ /* 0x020e620000000000 */
[----:B0-----:R-:W-:-:S04]  /*0230*/  FFMA R11, -R9, R10, 1 ;  /* 0x3f800000090b7423 */ /* 0x001fc8000000010a */
[----:B------:R-:W-:-:S04]  /*0240*/  FFMA R11, R10, R11, R10 ;  /* 0x0000000b0a0b7223 */ /* 0x000fc8000000000a */
[----:B------:R-:W-:-:S04]  /*0250*/  FFMA R10, R2, R11, RZ ;  /* 0x0000000b020a7223 */ /* 0x000fc800000000ff */
[----:B------:R-:W-:-:S04]  /*0260*/  FFMA R3, -R9, R10, R2 ;  /* 0x0000000a09037223 */ /* 0x000fc80000000102 */
[----:B------:R-:W-:Y:S01]  /*0270*/  FFMA R3, R11, R3, R10 ;  /* 0x000000030b037223 */ /* 0x000fe2000000000a */
[----:B-1----:R-:W-:Y:S06]  /*0280*/  @!P0 BRA `(.L_x_1) ;  /* 0x0000000000108947 */ /* 0x002fec0003800000 */
[----:B------:R-:W-:Y:S01]  /*0290*/  IMAD.MOV.U32 R3, RZ, RZ, R9 ;  /* 0x000000ffff037224 */ /* 0x000fe200078e0009 */
[----:B------:R-:W-:-:S07]  /*02a0*/  MOV R10, 0x2c0 ;  /* 0x000002c0000a7802 */ /* 0x000fce0000000f00 */
[----:B------:R-:W-:Y:S05]  /*02b0*/  CALL.REL.NOINC `($__internal_0_$__cuda_sm3x_div_rn_noftz_f32_slowpath) ;  /* 0x0000000000dc7944 */ /* 0x000fea0003c00000 */
[----:B------:R-:W-:-:S07]  /*02c0*/  IMAD.MOV.U32 R3, RZ, RZ, R2 ;  /* 0x000000ffff037224 */ /* 0x000fce00078e0002 */
.L_x_1:
[----:B------:R-:W-:Y:S05]  /*02d0*/  BSYNC.RECONVERGENT B0 ;  /* 0x0000000000007941 */ /* 0x000fea0003800200 */
.L_x_0:
[----:B------:R-:W-:Y:S01]  /*02e0*/  FSETP.GEU.AND P0, PT, R0, 9.9999997473787516356e-05, PT ;  /* 0x38d1b7170000780b */ /* 0x000fe20003f0e000 */
[----:B------:R-:W-:Y:S01]  /*02f0*/  BSSY.RECONVERGENT B0, `(.L_x_2) ;  /* 0x0000014000007945 */ /* 0x000fe20003800200 */
[----:B------:R-:W-:-:S11]  /*0300*/  IMAD.MOV.U32 R9, RZ, RZ, R3 ;  /* 0x000000ffff097224 */ /* 0x000fd600078e0003 */
[----:B------:R-:W-:Y:S05]  /*0310*/  @P0 BRA `(.L_x_3) ;  /* 0x0000000000440947 */ /* 0x000fea0003800000 */
[----:B------:R-:W-:Y:S01]  /*0320*/  IMAD.MOV.U32 R3, RZ, RZ, 0x461c4000 ;  /* 0x461c4000ff037424 */ /* 0x000fe200078e00ff */
[----:B------:R-:W0:Y:S01]  /*0330*/  FCHK P0, R0, 9.9999997473787516356e-05 ;  /* 0x38d1b71700007902 */ /* 0x000e220000000000 */
[----:B------:R-:W-:Y:S01]  /*0340*/  IMAD.MOV.U32 R2, RZ, RZ, 0x38d1b717 ;  /* 0x38d1b717ff027424 */ /* 0x000fe200078e00ff */
[----:B------:R-:W-:Y:S03]  /*0350*/  BSSY.RECONVERGENT B1, `(.L_x_4) ;  /* 0x000000b000017945 */ /* 0x000fe60003800200 */
[----:B------:R-:W-:-:S04]  /*0360*/  FFMA R2, R3, -R2, 1 ;  /* 0x3f80000003027423 */ /* 0x000fc80000000802 */
[----:B------:R-:W-:-:S04]  /*0370*/  FFMA R3, R2, R3, 10000 ;  /* 0x461c400002037423 */ /* 0x000fc80000000003 */
[----:B------:R-:W-:-:S04]  /*0380*/  FFMA R2, R0, R3, RZ ;  /* 0x0000000300027223 */ /* 0x000fc800000000ff */
[----:B------:R-:W-:-:S04]  /*0390*/  FFMA R10, R2, -9.9999997473787516356e-05, R0 ;  /* 0xb8d1b717020a7823 */ /* 0x000fc80000000000 */
[----:B------:R-:W-:Y:S01]  /*03a0*/  FFMA R2, R3, R10, R2 ;  /* 0x0000000a03027223 */ /* 0x000fe20000000002 */
[----:B0-----:R-:W-:Y:S06]  /*03b0*/  @!P0 BRA `(.L_x_5) ;  /* 0x0000000000108947 */ /* 0x001fec0003800000 */
[----:B------:R-:W-:Y:S02]  /*03c0*/  HFMA2 R3, -RZ, RZ, 0.60205078125, -0.443115234375 ;  /* 0x38d1b717ff037431 */ /* 0x000fe400000001ff */
[----:B------:R-:W-:Y:S01]  /*03d0*/  IMAD.MOV.U32 R2, RZ, RZ, R0 ;  /* 0x000000ffff027224 */ /* 0x000fe200078e0000 */
[----:B------:R-:W-:-:S07]  /*03e0*/  MOV R10, 0x400 ;  /* 0x00000400000a7802 */ /* 0x000fce0000000f00 */
[----:B------:R-:W-:Y:S05]  /*03f0*/  CALL.REL.NOINC `($__internal_0_$__cuda_sm3x_div_rn_noftz_f32_slowpath) ;  /* 0x00000000008c7944 */ /* 0x000fea0003c00000 */
.L_x_5:
[----:B------:R-:W-:Y:S05]  /*0400*/  BSYNC.RECONVERGENT B1 ;  /* 0x0000000000017941 */ /* 0x000fea0003800200 */
.L_x_4:
[----:B------:R-:W-:-:S04]  /*0410*/  FADD R0, -R2, 1 ;  /* 0x3f80000002007421 */ /* 0x000fc80000000100 */
[----:B------:R-:W-:-:S07]  /*0420*/  FFMA R9, R9, R2, R0 ;  /* 0x0000000209097223 */ /* 0x000fce0000000000 */
.L_x_3:
[----:B------:R-:W-:Y:S05]  /*0430*/  BSYNC.RECONVERGENT B0 ;  /* 0x0000000000007941 */ /* 0x000fea0003800200 */
.L_x_2:
[----:B------:R-:W-:Y:S01]  /*0440*/  FMUL R7, R7, R9 ;  /* 0x0000000907077220 */ /* 0x000fe20000400000 */
[----:B------:R-:W-:Y:S01]  /*0450*/  BSSY.RECONVERGENT B0, `(.L_x_6) ;  /* 0x0000007000007945 */ /* 0x000fe20003800200 */
[----:B------:R-:W-:-:S03]  /*0460*/  IMAD.MOV.U32 R3, RZ, RZ, RZ ;  /* 0x000000ffff037224 */ /* 0x000fc600078e00ff */
[----:B------:R-:W-:-:S13]  /*0470*/  FSETP.GEU.AND P0, PT, R7, RZ, PT ;  /* 0x000000ff0700720b */ /* 0x000fda0003f0e000 */
[----:B------:R-:W-:Y:S05]  /*0480*/  @!P0 BRA `(.L_x_7) ;  /* 0x00000000000c8947 */ /* 0x000fea0003800000 */
[----:B------:R-:W-:Y:S01]  /*0490*/  FSETP.GT.AND P0, PT, R7, 1, PT ;  /* 0x3f8000000700780b */ /* 0x000fe20003f04000 */
[----:B------:R-:W-:-:S12]  /*04a0*/  IMAD.MOV.U32 R3, RZ, RZ, 0x3f800000 ;  /* 0x3f800000ff037424 */ /* 0x000fd800078e00ff */
[----:B------:R-:W-:-:S07]  /*04b0*/  @!P0 IMAD.MOV.U32 R3, RZ, RZ, R7 ;  /* 0x000000ffff038224 */ /* 0x000fce00078e0007 */
.L_x_7:
[----:B------:R-:W-:Y:S05]  /*04c0*/  BSYNC.RECONVERGENT B0 ;  /* 0x0000000000007941 */ /* 0x000fea0003800200 */
.L_x_6:
[----:B------:R0:W-:Y:S01]  /*04d0*/  STG.E desc[UR4][R4.64], R3 ;  /* 0x0000000304007986 */ /* 0x0001e2000c101904 */
[----:B------:R-:W-:Y:S01]  /*04e0*/  FMUL R6, R6, R9 ;  /* 0x0000000906067220 */ /* 0x000fe20000400000 */
[----:B------:R-:W-:Y:S01]  /*04f0*/  BSSY.RECONVERGENT B0, `(.L_x_8) ;  /* 0x0000007000007945 */ /* 0x000fe20003800200 */
[----:B------:R-:W-:-:S03]  /*0500*/  IMAD.MOV.U32 R7, RZ, RZ, RZ ;  /* 0x000000ffff077224 */ /* 0x000fc600078e00ff */
[----:B------:R-:W-:-:S13]  /*0510*/  FSETP.GEU.AND P0, PT, R6, RZ, PT ;  /* 0x000000ff0600720b */ /* 0x000fda0003f0e000 */
[----:B0-----:R-:W-:Y:S05]  /*0520*/  @!P0 BRA `(.L_x_9) ;  /* 0x00000000000c8947 */ /* 0x001fea0003800000 */
[----:B------:R-:W-:Y:S01]  /*0530*/  FSETP.GT.AND P0, PT, R6, 1, PT ;  /* 0x3f8000000600780b */ /* 0x000fe20003f04000 */
[----:B------:R-:W-:-:S12]  /*0540*/  IMAD.MOV.U32 R7, RZ, RZ, 0x3f800000 ;  /* 0x3f800000ff077424 */ /* 0x000fd800078e00ff */
[----:B------:R-:W-:-:S07]  /*0550*/  @!P0 IMAD.MOV.U32 R7, RZ, RZ, R6 ;  /* 0x000000ffff078224 */ /* 0x000fce00078e0006 */
.L_x_9:
[----:B------:R-:W-:Y:S05]  /*0560*/  BSYNC.RECONVERGENT B0 ;  /* 0x0000000000007941 */ /* 0x000fea0003800200 */
.L_x_8:
[----:B------:R0:W-:Y:S01]  /*0570*/  STG.E desc[UR4][R4.64+0x4], R7 ;  /* 0x0000040704007986 */ /* 0x0001e2000c101904 */
[----:B------:R-:W-:Y:S01]  /*0580*/  FMUL R8, R8, R9 ;  /* 0x0000000908087220 */ /* 0x000fe20000400000 */
[----:B------:R-:W-:Y:S01]  /*0590*/  BSSY.RECONVERGENT B0, `(.L_x_10) ;  /* 0x0000007000007945 */ /* 0x000fe20003800200 */
[----:B------:R-:W-:-:S03]  /*05a0*/  MOV R3, RZ ;  /* 0x000000ff00037202 */ /* 0x000fc60000000f00 */
[----:B------:R-:W-:-:S13]  /*05b0*/  FSETP.GEU.AND P0, PT, R8, RZ, PT ;  /* 0x000000ff0800720b */ /* 0x000fda0003f0e000 */
[----:B0-----:R-:W-:Y:S05]  /*05c0*/  @!P0 BRA `(.L_x_11) ;  /* 0x00000000000c8947 */ /* 0x001fea0003800000 */
[----:B------:R-:W-:Y:S01]  /*05d0*/  FSETP.GT.AND P0, PT, R8, 1, PT ;  /* 0x3f8000000800780b */ /* 0x000fe20003f04000 */
[----:B------:R-:W-:-:S12]  /*05e0*/  IMAD.MOV.U32 R3, RZ, RZ, 0x3f800000 ;  /* 0x3f800000ff037424 */ /* 0x000fd800078e00ff */
[----:B------:R-:W-:-:S07]  /*05f0*/  @!P0 IMAD.MOV.U32 R3, RZ, RZ, R8 ;  /* 0x000000ffff038224 */ /* 0x000fce00078e0008 */
.L_x_11:
[----:B------:R-:W-:Y:S05]  /*0600*/  BSYNC.RECONVERGENT B0 ;  /* 0x0000000000007941 */ /* 0x000fea0003800200 */
.L_x_10:
[----:B------:R-:W-:Y:S01]  /*0610*/  STG.E desc[UR4][R4.64+0x8], R3 ;  /* 0x0000080304007986 */ /* 0x000fe2000c101904 */
[----:B------:R-:W-:Y:S05]  /*0620*/  EXIT ;  /* 0x000000000000794d */ /* 0x000fea0003800000 */
        .weak           $__internal_0_$__cuda_sm3x_div_rn_noftz_f32_slowpath
        .type           $__internal_0_$__cuda_sm3x_div_rn_noftz_f32_slowpath,@function
        .size           $__internal_0_$__cuda_sm3x_div_rn_noftz_f32_slowpath,(.L_x_100 - $__internal_0_$__cuda_sm3x_div_rn_noftz_f32_slowpath)
$__internal_0_$__cuda_sm3x_div_rn_noftz_f32_slowpath:
[----:B------:R-:W-:Y:S01]  /*0630*/  SHF.R.U32.HI R12, RZ, 0x17, R3 ;  /* 0x00000017ff0c7819 */ /* 0x000fe20000011603 */
[----:B------:R-:W-:Y:S01]  /*0640*/  BSSY.RECONVERGENT B2, `(.L_x_12) ;  /* 0x0000062000027945 */ /* 0x000fe20003800200 */
[----:B------:R-:W-:Y:S02]  /*0650*/  SHF.R.U32.HI R11, RZ, 0x17, R2 ;  /* 0x00000017ff0b7819 */ /* 0x000fe40000011602 */
[----:B------:R-:W-:Y:S02]  /*0660*/  LOP3.LUT R12, R12, 0xff, RZ, 0xc0, !PT ;  /* 0x000000ff0c0c7812 */ /* 0x000fe400078ec0ff */
[----:B------:R-:W-:-:S03]  /*0670*/  LOP3.LUT R16, R11, 0xff, RZ, 0xc0, !PT ;  /* 0x000000ff0b107812 */ /* 0x000fc600078ec0ff */
[----:B------:R-:W-:Y:S02]  /*0680*/  VIADD R14, R12, 0xffffffff ;  /* 0xffffffff0c0e7836 */ /* 0x000fe40000000000 */
[----:B------:R-:W-:-:S03]  /*0690*/  VIADD R13, R16, 0xffffffff ;  /* 0xffffffff100d7836 */ /* 0x000fc60000000000 */
[----:B------:R-:W-:-:S04]  /*06a0*/  ISETP.GT.U32.AND P0, PT, R14, 0xfd, PT ;  /* 0x000000fd0e00780c */ /* 0x000fc80003f04070 */
[----:B------:R-:W-:-:S13]  /*06b0*/  ISETP.GT.U32.OR P0, PT, R13, 0xfd, P0 ;  /* 0x000000fd0d00780c */ /* 0x000fda0000704470 */
[----:B------:R-:W-:Y:S01]  /*06c0*/  @!P0 IMAD.MOV.U32 R11, RZ, RZ, RZ ;  /* 0x000000ffff0b8224 */ /* 0x000fe200078e00ff */
[----:B------:R-:W-:Y:S06]  /*06d0*/  @!P0 BRA `(.L_x_13) ;  /* 0x00000000005c8947 */ /* 0x000fec0003800000 */
[----:B------:R-:W-:Y:S02]  /*06e0*/  FSETP.GTU.FTZ.AND P0, PT, |R2|, +INF , PT ;  /* 0x7f8000000200780b */ /* 0x000fe40003f1c200 */
[----:B------:R-:W-:-:S04]  /*06f0*/  FSETP.GTU.FTZ.AND P1, PT, |R3|, +INF , PT ;  /* 0x7f8000000300780b */ /* 0x000fc80003f3c200 */
[----:B------:R-:W-:-:S13]  /*0700*/  PLOP3.LUT P0, PT, P0, P1, PT, 0xf8, 0x8f ;  /* 0x00000000008f781c */ /* 0x000fda0000703f70 */
[----:B------:R-:W-:Y:S05]  /*0710*/  @P0 BRA `(.L_x_14) ;  /* 0x00000004004c0947 */ /* 0x000fea0003800000 */
[----:B------:R-:W-:-:S13]  /*0720*/  LOP3.LUT P0, RZ, R3, 0x7fffffff, R2, 0xc8, !PT ;  /* 0x7fffffff03ff7812 */ /* 0x000fda000780c802 */
[----:B------:R-:W-:Y:S05]  /*0730*/  @!P0 BRA `(.L_x_15) ;  /* 0x00000004003c8947 */ /* 0x000fea0003800000 */
[C---:B------:R-:W-:Y:S02]  /*0740*/  FSETP.NEU.FTZ.AND P2, PT, |R2|.reuse, +INF , PT ;  /* 0x7f8000000200780b */ /* 0x040fe40003f5d200 */
[----:B------:R-:W-:Y:S02]  /*0750*/  FSETP.NEU.FTZ.AND P1, PT, |R3|, +INF , PT ;  /* 0x7f8000000300780b */ /* 0x000fe40003f3d200 */
[----:B------:R-:W-:-:S11]  /*0760*/  FSETP.NEU.FTZ.AND P0, PT, |R2|, +INF , PT ;  /* 0x7f8000000200780b */ /* 0x000fd60003f1d200 */
[----:B------:R-:W-:Y:S05]  /*0770*/  @!P1 BRA !P2, `(.L_x_15) ;  /* 0x00000004002c9947 */ /* 0x000fea0005000000 */
[----:B------:R-:W-:-:S04]  /*0780*/  LOP3.LUT P2, RZ, R2, 0x7fffffff, RZ, 0xc0, !PT ;  /* 0x7fffffff02ff7812 */ /* 0x000fc8000784c0ff */
[----:B------:R-:W-:-:S13]  /*0790*/  PLOP3.LUT P1, PT, P1, P2, PT, 0x2f, 0xf2 ;  /* 0x0000000000f2781c */ /* 0x000fda0000f24577 */
[----:B------:R-:W-:Y:S05]  /*07a0*/  @P1 BRA `(.L_x_16) ;  /* 0x0000000400181947 */ /* 0x000fea0003800000 */
[----:B------:R-:W-:-:S04]  /*07b0*/  LOP3.LUT P1, RZ, R3, 0x7fffffff, RZ, 0xc0, !PT ;  /* 0x7fffffff03ff7812 */ /* 0x000fc8000782c0ff */
[----:B------:R-:W-:-:S13]  /*07c0*/  PLOP3.LUT P0, PT, P0, P1, PT, 0x2f, 0xf2 ;  /* 0x0000000000f2781c */ /* 0x000fda0000702577 */
[----:B------:R-:W-:Y:S05]  /*07d0*/  @P0 BRA `(.L_x_17) ;  /* 0x0000000400000947 */ /* 0x000fea0003800000 */
[----:B------:R-:W-:Y:S02]  /*07e0*/  ISETP.GE.AND P0, PT, R13, RZ, PT ;  /* 0x000000ff0d00720c */ /* 0x000fe40003f06270 */
[----:B------:R-:W-:-:S11]  /*07f0*/  ISETP.GE.AND P1, PT, R14, RZ, PT ;  /* 0x000000ff0e00720c */ /* 0x000fd60003f26270 */
[----:B------:R-:W-:Y:S01]  /*0800*/  @P0 IMAD.MOV.U32 R11, RZ, RZ, RZ ;  /* 0x000000ffff0b0224 */ /* 0x000fe200078e00ff */
[----:B------:R-:W-:Y:S01]  /*0810*/  @!P0 MOV R11, 0xffffffc0 ;  /* 0xffffffc0000b8802 */ /* 0x000fe20000000f00 */
[----:B------:R-:W-:Y:S01]  /*0820*/  @!P0 FFMA R2, R2, 1.84467440737095516160e+19, RZ ;  /* 0x5f80000002028823 */ /* 0x000fe200000000ff */
[----:B------:R-:W-:-:S03]  /*0830*/  @!P1 FFMA R3, R3, 1.84467440737095516160e+19, RZ ;  /* 0x5f80000003039823 */ /* 0x000fc600000000ff */
[----:B------:R-:W-:-:S07]  /*0840*/  @!P1 VIADD R11, R11, 0x40 ;  /* 0x000000400b0b9836 */ /* 0x000fce0000000000 */
.L_x_13:
[----:B------:R-:W-:Y:S01]  /*0850*/  LEA R14, R12, 0xc0800000, 0x17 ;  /* 0xc08000000c0e7811 */ /* 0x000fe200078eb8ff */
[----:B------:R-:W-:Y:S04]  /*0860*/  BSSY.RECONVERGENT B3, `(.L_x_18) ;  /* 0x0000036000037945 */ /* 0x000fe80003800200 */
[----:B------:R-:W-:Y:S02]  /*0870*/  IMAD.IADD R14, R3, 0x1, -R14 ;  /* 0x00000001030e7824 */ /* 0x000fe400078e0a0e */
[----:B------:R-:W-:Y:S02]  /*0880*/  VIADD R3, R16, 0xffffff81 ;  /* 0xffffff8110037836 */ /* 0x000fe40000000000 */
[----:B------:R-:W0:Y:S01]  /*0890*/  MUFU.RCP R13, R14 ;  /* 0x0000000e000d7308 */ /* 0x000e220000001000 */
[----:B------:R-:W-:Y:S01]  /*08a0*/  FADD.FTZ R15, -R14, -RZ ;  /* 0x800000ff0e0f7221 */ /* 0x000fe20000010100 */
[C---:B------:R-:W-:Y:S01]  /*08b0*/  IMAD R2, R3.reuse, -0x800000, R2 ;  /* 0xff80000003027824 */ /* 0x040fe200078e0202 */
[----:B------:R-:W-:-:S05]  /*08c0*/  IADD3 R12, PT, PT, R3, 0x7f, -R12 ;  /* 0x0000007f030c7810 */ /* 0x000fca0007ffe80c */
[----:B------:R-:W-:Y:S02]  /*08d0*/  IMAD.IADD R12, R12, 0x1, R11 ;  /* 0x000000010c0c7824 */ /* 0x000fe400078e020b */
[----:B0-----:R-:W-:-:S04]  /*08e0*/  FFMA R16, R13, R15, 1 ;  /* 0x3f8000000d107423 */ /* 0x001fc8000000000f */
[----:B------:R-:W-:-:S04]  /*08f0*/  FFMA R18, R13, R16, R13 ;  /* 0x000000100d127223 */ /* 0x000fc8000000000d */
[----:B------:R-:W-:-:S04]  /*0900*/  FFMA R13, R2, R18, RZ ;  /* 0x00000012020d7223 */ /* 0x000fc800000000ff */
[----:B------:R-:W-:-:S04]  /*0910*/  FFMA R16, R15, R13, R2 ;  /* 0x0000000d0f107223 */ /* 0x000fc80000000002 */
[----:B------:R-:W-:-:S04]  /*0920*/  FFMA R13, R18, R16, R13 ;  /* 0x00000010120d7223 */ /* 0x000fc8000000000d */
[----:B------:R-:W-:-:S04]  /*0930*/  FFMA R16, R15, R13, R2 ;  /* 0x0000000d0f107223 */ /* 0x000fc80000000002 */
[----:B------:R-:W-:-:S05]  /*0940*/  FFMA R2, R18, R16, R13 ;  /* 0x0000001012027223 */ /* 0x000fca000000000d */
[----:B------:R-:W-:-:S04]  /*0950*/  SHF.R.U32.HI R3, RZ, 0x17, R2 ;  /* 0x00000017ff037819 */ /* 0x000fc80000011602 */
[----:B------:R-:W-:-:S05]  /*0960*/  LOP3.LUT R3, R3, 0xff, RZ, 0xc0, !PT ;  /* 0x000000ff03037812 */ /* 0x000fca00078ec0ff */
[----:B------:R-:W-:-:S04]  /*0970*/  IMAD.IADD R15, R3, 0x1, R12 ;  /* 0x00000001030f7824 */ /* 0x000fc800078e020c */
[----:B------:R-:W-:-:S05]  /*0980*/  VIADD R3, R15, 0xffffffff ;  /* 0xffffffff0f037836 */ /* 0x000fca0000000000 */
[----:B------:R-:W-:-:S13]  /*0990*/  ISETP.GE.U32.AND P0, PT, R3, 0xfe, PT ;  /* 0x000000fe0300780c */ /* 0x000fda0003f06070 */
[----:B------:R-:W-:Y:S05]  /*09a0*/  @!P0 BRA `(.L_x_19) ;  /* 0x0000000000808947 */ /* 0x000fea0003800000 */
[----:B------:R-:W-:-:S13]  /*09b0*/  ISETP.GT.AND P0, PT, R15, 0xfe, PT ;  /* 0x000000fe0f00780c */ /* 0x000fda0003f04270 */
[----:B------:R-:W-:Y:S05]  /*09c0*/  @P0 BRA `(.L_x_20) ;  /* 0x00000000006c0947 */ /* 0x000fea0003800000 */
[----:B------:R-:W-:-:S13]  /*09d0*/  ISETP.GE.AND P0, PT, R15, 0x1, PT ;  /* 0x000000010f00780c */ /* 0x000fda0003f06270 */
[----:B------:R-:W-:Y:S05]  /*09e0*/  @P0 BRA `(.L_x_21) ;  /* 0x0000000000740947 */ /* 0x000fea0003800000 */
[----:B------:R-:W-:Y:S02]  /*09f0*/  ISETP.GE.AND P0, PT, R15, -0x18, PT ;  /* 0xffffffe80f00780c */ /* 0x000fe40003f06270 */
[----:B------:R-:W-:-:S11]  /*0a00*/  LOP3.LUT R2, R2, 0x80000000, RZ, 0xc0, !PT ;  /* 0x8000000002027812 */ /* 0x000fd600078ec0ff */
[----:B------:R-:W-:Y:S05]  /*0a10*/  @!P0 BRA `(.L_x_21) ;  /* 0x0000000000688947 */ /* 0x000fea0003800000 */
[CCC-:B------:R-:W-:Y:S01]  /*0a20*/  FFMA.RZ R3, R18.reuse, R16.reuse, R13.reuse ;  /* 0x0000001012037223 */ /* 0x1c0fe2000000c00d */
[C---:B------:R-:W-:Y:S01]  /*0a30*/  IADD3 R14, PT, PT, R15.reuse, 0x20, RZ ;  /* 0x000000200f0e7810 */ /* 0x040fe20007ffe0ff */
[CCC-:B------:R-:W-:Y:S01]  /*0a40*/  FFMA.RM R12, R18.reuse, R16.reuse, R13.reuse ;  /* 0x00000010120c7223 */ /* 0x1c0fe2000000400d */
[----:B------:R-:W-:Y:S02]  /*0a50*/  ISETP.NE.AND P2, PT, R15, RZ, PT ;  /* 0x000000ff0f00720c */ /* 0x000fe40003f45270 */
[----:B------:R-:W-:Y:S01]  /*0a60*/  LOP3.LUT R11, R3, 0x7fffff, RZ, 0xc0, !PT ;  /* 0x007fffff030b7812 */ /* 0x000fe200078ec0ff */
[----:B------:R-:W-:Y:S01]  /*0a70*/  FFMA.RP R3, R18, R16, R13 ;  /* 0x0000001012037223 */ /* 0x000fe2000000800d */
[----:B------:R-:W-:Y:S01]  /*0a80*/  IMAD.MOV R13, RZ, RZ, -R15 ;  /* 0x000000ffff0d7224 */ /* 0x000fe200078e0a0f */
[----:B------:R-:W-:Y:S02]  /*0a90*/  ISETP.NE.AND P1, PT, R15, RZ, PT ;  /* 0x000000ff0f00720c */ /* 0x000fe40003f25270 */
[----:B------:R-:W-:-:S02]  /*0aa0*/  LOP3.LUT R11, R11, 0x800000, RZ, 0xfc, !PT ;  /* 0x008000000b0b7812 */ /* 0x000fc400078efcff */
[----:B------:R-:W-:Y:S02]  /*0ab0*/  FSETP.NEU.FTZ.AND P0, PT, R3, R12, PT ;  /* 0x0000000c0300720b */ /* 0x000fe40003f1d000 */
[----:B------:R-:W-:Y:S02]  /*0ac0*/  SHF.L.U32 R14, R11, R14, RZ ;  /* 0x0000000e0b0e7219 */ /* 0x000fe400000006ff */
[----:B------:R-:W-:Y:S02]  /*0ad0*/  SEL R12, R13, RZ, P2 ;  /* 0x000000ff0d0c7207 */ /* 0x000fe40001000000 */
[----:B------:R-:W-:Y:S02]  /*0ae0*/  ISETP.NE.AND P1, PT, R14, RZ, P1 ;  /* 0x000000ff0e00720c */ /* 0x000fe40000f25270 */
[----:B------:R-:W-:Y:S02]  /*0af0*/  SHF.R.U32.HI R12, RZ, R12, R11 ;  /* 0x0000000cff0c7219 */ /* 0x000fe4000001160b */
[----:B------:R-:W-:-:S02]  /*0b00*/  PLOP3.LUT P0, PT, P0, P1, PT, 0xf8, 0x8f ;  /* 0x00000000008f781c */ /* 0x000fc40000703f70 */
[----:B------:R-:W-:Y:S02]  /*0b10*/  SHF.R.U32.HI R14, RZ, 0x1, R12 ;  /* 0x00000001ff0e7819 */ /* 0x000fe4000001160c */
[----:B------:R-:W-:-:S04]  /*0b20*/  SEL R3, RZ, 0x1, !P0 ;  /* 0x00000001ff037807 */ /* 0x000fc80004000000 */
[----:B------:R-:W-:-:S04]  /*0b30*/  LOP3.LUT R3, R3, 0x1, R14, 0xf8, !PT ;  /* 0x0000000103037812 */ /* 0x000fc800078ef80e */
[----:B------:R-:W-:-:S05]  /*0b40*/  LOP3.LUT R3, R3, R12, RZ, 0xc0, !PT ;  /* 0x0000000c03037212 */ /* 0x000fca00078ec0ff */
[----:B------:R-:W-:-:S05]  /*0b50*/  IMAD.IADD R3, R14, 0x1, R3 ;  /* 0x000000010e037824 */ /* 0x000fca00078e0203 */
[----:B------:R-:W-:Y:S01]  /*0b60*/  LOP3.LUT R2, R3, R2, RZ, 0xfc, !PT ;  /* 0x0000000203027212 */ /* 0x000fe200078efcff */
[----:B------:R-:W-:Y:S06]  /*0b70*/  BRA `(.L_x_21) ;  /* 0x0000000000107947 */ /* 0x000fec0003800000 */
.L_x_20:
[----:B------:R-:W-:-:S04]  /*0b80*/  LOP3.LUT R2, R2, 0x80000000, RZ, 0xc0, !PT ;  /* 0x8000000002027812 */ /* 0x000fc800078ec0ff */
[----:B------:R-:W-:Y:S01]  /*0b90*/  LOP3.LUT R2, R2, 0x7f800000, RZ, 0xfc, !PT ;  /* 0x7f80000002027812 */ /* 0x000fe200078efcff */
[----:B------:R-:W-:Y:S06]  /*0ba0*/  BRA `(.L_x_21) ;  /* 0x0000000000047947 */ /* 0x000fec0003800000 */
.L_x_19:
[----:B------:R-:W-:-:S07]  /*0bb0*/  IMAD R2, R12, 0x800000, R2 ;  /* 0x008000000c027824 */ /* 0x000fce00078e0202 */
.L_x_21:
[----:B------:R-:W-:Y:S05]  /*0bc0*/  BSYNC.RECONVERGENT B3 ;  /* 0x0000000000037941 */ /* 0x000fea0003800200 */
.L_x_18:
[----:B------:R-:W-:Y:S05]  /*0bd0*/  BRA `(.L_x_22) ;  /* 0x0000000000207947 */ /* 0x000fea0003800000 */
.L_x_17:
[----:B------:R-:W-:-:S04]  /*0be0*/  LOP3.LUT R2, R3, 0x80000000, R2, 0x48, !PT ;  /* 0x8000000003027812 */ /* 0x000fc800078e4802 */
[----:B------:R-:W-:Y:S01]  /*0bf0*/  LOP3.LUT R2, R2, 0x7f800000, RZ, 0xfc, !PT ;  /* 0x7f80000002027812 */ /* 0x000fe200078efcff */
[----:B------:R-:W-:Y:S06]  /*0c00*/  BRA `(.L_x_22) ;  /* 0x0000000000147947 */ /* 0x000fec0003800000 */
.L_x_16:
[----:B------:R-:W-:Y:S01]  /*0c10*/  LOP3.LUT R2, R3, 0x80000000, R2, 0x48, !PT ;  /* 0x8000000003027812 */ /* 0x000fe200078e4802 */
[----:B------:R-:W-:Y:S06]  /*0c20*/  BRA `(.L_x_22) ;  /* 0x00000000000c7947 */ /* 0x000fec0003800000 */
.L_x_15:
[----:B------:R-:W0:Y:S01]  /*0c30*/  MUFU.RSQ R2, -QNAN ;  /* 0xffc0000000027908 */ /* 0x000e220000001400 */
[----:B------:R-:W-:Y:S05]  /*0c40*/  BRA `(.L_x_22) ;  /* 0x0000000000047947 */ /* 0x000fea0003800000 */
.L_x_14:
[----:B------:R-:W-:-:S07]  /*0c50*/  FADD.FTZ R2, R2, R3 ;  /* 0x0000000302027221 */ /* 0x000fce0000010000 */
.L_x_22:
[----:B------:R-:W-:Y:S05]  /*0c60*/  BSYNC.RECONVERGENT B2 ;  /* 0x0000000000027941 */ /* 0x000fea0003800200 */
.L_x_12:
[----:B------:R-:W-:-:S04]  /*0c70*/  IMAD.MOV.U32 R11, RZ, RZ, 0x0 ;  /* 0x00000000ff0b7424 */ /* 0x000fc800078e00ff */
[----:B0-----:R-:W-:Y:S05]  /*0c80*/  RET.REL.NODEC R10 `(_Z16remap_rgb_kernelPfPKfPKhi) ;  /* 0xfffffff00adc7950 */ /* 0x001fea0003c3ffff */
.L_x_23:
[----:B------:R-:W-:-:S00]  /*0c90*/  BRA `(.L_x_23) ;  /* 0xfffffffc00fc7947 */ /* 0x000fc0000383ffff */
[----:B------:R-:W-:-:S00]  /*0ca0*/  NOP ;  /* 0x0000000000007918 */ /* 0x000fc00000000000 */
        /* <DEDUP_REMOVED lines=13> */
.L_x_100:


//--------------------- .text._Z20apply_clarity_kernelPfS_PKfPKhiffi --------------------------
	.section	.text._Z20apply_clarity_kernelPfS_PKfPKhiffi,"ax",@progbits
	.align	128
        .global         _Z20apply_clarity_kernelPfS_PKfPKhiffi
        .type           _Z20apply_clarity_kernelPfS_PKfPKhiffi,@function
        .size           _Z20apply_clarity_kernelPfS_PKfPKhiffi,(.L_x_102 - _Z20apply_clarity_kernelPfS_PKfPKhiffi)
        .other          _Z20apply_clarity_kernelPfS_PKfPKhiffi,@"STO_CUDA_ENTRY STV_DEFAULT"
_Z20apply_clarity_kernelPfS_PKfPKhiffi:
.text._Z20apply_clarity_kernelPfS_PKfPKhiffi:
[----:B------:R-:W0:Y:S01]  /*0000*/  LDC R1, c[0x0][0x37c] ;  /* 0x0000df00ff017b82 */ /* 0x000e220000000800 */
[----:B------:R-:W1:Y:S07]  /*0010*/  S2R R0, SR_TID.X ;  /* 0x0000000000007919 */ /* 0x000e6e0000002100 */
[----:B------:R-:W1:Y:S01]  /*0020*/  S2UR UR4, SR_CTAID.X ;  /* 0x00000000000479c3 */ /* 0x000e620000002500 */
[----:B------:R-:W2:Y:S01]  /*0030*/  LDCU UR5, c[0x0][0x3a0] ;  /* 0x00007400ff0577ac */ /* 0x000ea20008000800 */
[----:B0-----:R-:W-:-:S06]  /*0040*/  VIADD R1, R1, 0xffffffe0 ;  /* 0xffffffe001017836 */ /* 0x001fcc0000000000 */
[----:B------:R-:W1:Y:S02]  /*0050*/  LDC R5, c[0x0][0x360] ;  /* 0x0000d800ff057b82 */ /* 0x000e640000000800 */
[----:B-1----:R-:W-:-:S05]  /*0060*/  IMAD R5, R5, UR4, R0 ;  /* 0x0000000405057c24 */ /* 0x002fca000f8e0200 */
[----:B--2---:R-:W-:-:S13]  /*0070*/  ISETP.GE.AND P0, PT, R5, UR5, PT ;  /* 0x0000000505007c0c */ /* 0x004fda000bf06270 */
        /* <DEDUP_REMOVED lines=8> */
[----:B------:R-:W0:Y:S08]  /*0100*/  LDC.64 R2, c[0x0][0x390] ;  /* 0x0000e400ff027b82 */ /* 0x000e300000000a00 */
[----:B------:R-:W1:Y:S08]  /*0110*/  LDC.64 R6, c[0x0][0x388] ;  /* 0x0000e200ff067b82 */ /* 0x000e700000000a00 */
[----:B------:R-:W2:Y:S01]  /*0120*/  LDC R4, c[0x0][0x3a8] ;  /* 0x0000ea00ff047b82 */ /* 0x000ea20000000800 */
[----:B0-----:R-:W-:-:S06]  /*0130*/  IMAD.WIDE R2, R5, 0x4, R2 ;  /* 0x0000000405027825 */ /* 0x001fcc00078e0202 */
[----:B------:R-:W3:Y:S01]  /*0140*/  LDG.E R2, desc[UR6][R2.64] ;  /* 0x0000000602027981 */ /* 0x000ee2000c1e1900 */
[----:B-1----:R-:W-:-:S05]  /*0150*/  IMAD.WIDE R6, R5, 0x4, R6 ;  /* 0x0000000405067825 */ /* 0x002fca00078e0206 */
[----:B------:R-:W3:Y:S01]  /*0160*/  LDG.E R5, desc[UR6][R6.64] ;  /* 0x0000000606057981 */ /* 0x000ee2000c1e1900 */
[C---:B--2---:R-:W-:Y:S02]  /*0170*/  FMNMX.NAN R0, R4.reuse, 1, PT ;  /* 0x3f80000004007809 */ /* 0x044fe40003820000 */
[----:B------:R-:W-:-:S03]  /*0180*/  FSETP.GTU.AND P0, PT, R4, 0.050000000745058059692, PT ;  /* 0x3d4ccccd0400780b */ /* 0x000fc60003f0c000 */
[----:B------:R-:W-:-:S05]  /*0190*/  FMUL R0, R0, 0.25 ;  /* 0x3e80000000007820 */ /* 0x000fca0000400000 */
[----:B------:R-:W-:-:S05]  /*01a0*/  FSEL R0, R0, 0.012500000186264514923, P0 ;  /* 0x3c4ccccd00007808 */ /* 0x000fca0000000000 */
[----:B------:R-:W-:-:S04]  /*01b0*/  FADD R9, R0, R0 ;  /* 0x0000000000097221 */ /* 0x000fc80000000000 */
[----:B------:R-:W-:-:S04]  /*01c0*/  FMUL R0, R0, R9 ;  /* 0x0000000900007220 */ /* 0x000fc80000400000 */
[----:B------:R-:W-:-:S05]  /*01d0*/  VIADD R4, R0, 0x1800000 ;  /* 0x0180000000047836 */ /* 0x000fca0000000000 */
[----:B------:R-:W-:-:S04]  /*01e0*/  LOP3.LUT R4, R4, 0x7f800000, RZ, 0xc0, !PT ;  /* 0x7f80000004047812 */ /* 0x000fc800078ec0ff */
[----:B------:R-:W-:Y:S01]  /*01f0*/  ISETP.GT.U32.AND P0, PT, R4, 0x1ffffff, PT ;  /* 0x01ffffff0400780c */ /* 0x000fe20003f04070 */
[C---:B---3--:R-:W-:Y:S01]  /*0200*/  FADD R9, R5.reuse, -R2 ;  /* 0x8000000205097221 */ /* 0x048fe20000000000 */
[----:B------:R-:W-:-:S11]  /*0210*/  FADD R2, R5, -0.5 ;  /* 0xbf00000005027421 */ /* 0x000fd60000000000 */
[----:B------:R-:W-:Y:S05]  /*0220*/  @P0 BRA `(.L_x_24) ;  /* 0x00000000000c0947 */ /* 0x000fea0003800000 */
[----:B------:R-:W-:-:S07]  /*0230*/  MOV R4, 0x250 ;  /* 0x0000025000047802 */ /* 0x000fce0000000f00 */
[----:B------:R-:W-:Y:S05]  /*0240*/  CALL.REL.NOINC `($__internal_1_$__cuda_sm20_rcp_rn_f32_slowpath) ;  /* 0x00000008006c7944 */ /* 0x000fea0003c00000 */
[----:B------:R-:W-:Y:S05]  /*0250*/  BRA `(.L_x_25) ;  /* 0x0000000000107947 */ /* 0x000fea0003800000 */
.L_x_24:
[----:B------:R-:W0:Y:S02]  /*0260*/  MUFU.RCP R3, R0 ;  /* 0x0000000000037308 */ /* 0x000e240000001000 */
[----:B0-----:R-:W-:-:S04]  /*0270*/  FFMA R4, R0, R3, -1 ;  /* 0xbf80000000047423 */ /* 0x001fc80000000003 */
[----:B------:R-:W-:-:S04]  /*0280*/  FADD.FTZ R4, -R4, -RZ ;  /* 0x800000ff04047221 */ /* 0x000fc80000010100 */
[----:B------:R-:W-:-:S07]  /*0290*/  FFMA R3, R3, R4, R3 ;  /* 0x0000000403037223 */ /* 0x000fce0000000003 */
.L_x_25:
[----:B------:R-:W-:Y:S01]  /*02a0*/  FMUL R2, R2, -R2 ;  /* 0x8000000202027220 */ /* 0x000fe20000400000 */
[----:B------:R-:W-:Y:S01]  /*02b0*/  IMAD.MOV.U32 R11, RZ, RZ, 0x3bbb989d ;  /* 0x3bbb989dff0b7424 */ /* 0x000fe200078e00ff */
[----:B------:R-:W0:Y:S02]  /*02c0*/  LDCU UR4, c[0x0][0x3ac] ;  /* 0x00007580ff0477ac */ /* 0x000e240008000800 */
[----:B------:R-:W-:Y:S01]  /*02d0*/  FMUL R2, R2, R3 ;  /* 0x0000000302027220 */ /* 0x000fe20000400000 */
[----:B------:R-:W-:-:S03]  /*02e0*/  IMAD.MOV.U32 R3, RZ, RZ, 0x437c0000 ;  /* 0x437c0000ff037424 */ /* 0x000fc600078e00ff */
[----:B------:R-:W-:-:S04]  /*02f0*/  FFMA.SAT R0, R2, R11, 0.5 ;  /* 0x3f00000002007423 */ /* 0x000fc8000000200b */
[----:B------:R-:W-:-:S04]  /*0300*/  FFMA.RM R0, R0, R3, 12582913 ;  /* 0x4b40000100007423 */ /* 0x000fc80000004003 */
[C---:B------:R-:W-:Y:S01]  /*0310*/  FADD R3, R0.reuse, -12583039 ;  /* 0xcb40007f00037421 */ /* 0x040fe20000000000 */
[----:B------:R-:W-:-:S03]  /*0320*/  IMAD.SHL.U32 R0, R0, 0x800000, RZ ;  /* 0x0080000000007824 */ /* 0x000fc600078e00ff */
[----:B------:R-:W-:Y:S01]  /*0330*/  FFMA R3, R2, 1.4426950216293334961, -R3 ;  /* 0x3fb8aa3b02037823 */ /* 0x000fe20000000803 */
[----:B0-----:R-:W-:-:S03]  /*0340*/  UISETP.NE.AND UP0, UPT, UR4, URZ, UPT ;  /* 0x000000ff0400728c */ /* 0x001fc6000bf05270 */
[----:B------:R-:W-:-:S06]  /*0350*/  FFMA R3, R2, 1.925963033500011079e-08, R3 ;  /* 0x32a5706002037823 */ /* 0x000fcc0000000003 */
[----:B------:R-:W0:Y:S02]  /*0360*/  MUFU.EX2 R3, R3 ;  /* 0x0000000300037308 */ /* 0x000e240000000800 */
[----:B0-----:R-:W-:Y:S01]  /*0370*/  FMUL R12, R0, R3 ;  /* 0x00000003000c7220 */ /* 0x001fe20000400000 */
[----:B------:R-:W-:Y:S06]  /*0380*/  BRA.U !UP0, `(.L_x_26) ;  /* 0x0000000508b87547 */ /* 0x000fec000b800000 */
[----:B------:R-:W-:Y:S01]  /*0390*/  FSETP.GTU.AND P0, PT, R5, 0.80000001192092895508, PT ;  /* 0x3f4ccccd0500780b */ /* 0x000fe20003f0c000 */
[----:B------:R-:W-:Y:S01]  /*03a0*/  BSSY.RECONVERGENT B0, `(.L_x_27) ;  /* 0x000006b000007945 */ /* 0x000fe20003800200 */
[----:B------:R-:W-:-:S11]  /*03b0*/  HFMA2 R3, -RZ, RZ, 1.875, 0 ;  /* 0x3f800000ff037431 */ /* 0x000fd600000001ff */
[----:B------:R-:W-:Y:S05]  /*03c0*/  @!P0 BRA `(.L_x_28) ;  /* 0x0000000400a08947 */ /* 0x000fea0003800000 */
[----:B------:R-:W-:Y:S01]  /*03d0*/  FADD R0, R5, -0.80000001192092895508 ;  /* 0xbf4ccccd05007421 */ /* 0x000fe20000000000 */
[----:B------:R-:W-:Y:S01]  /*03e0*/  IMAD.MOV.U32 R2, RZ, RZ, 0x3f800000 ;  /* 0x3f800000ff027424 */ /* 0x000fe200078e00ff */
[----:B------:R-:W-:Y:S01]  /*03f0*/  BSSY.RECONVERGENT B2, `(.L_x_29) ;  /* 0x000000c000027945 */ /* 0x000fe20003800200 */
[----:B------:R-:W-:Y:S01]  /*0400*/  IMAD.MOV.U32 R3, RZ, RZ, 0x40a00000 ;  /* 0x40a00000ff037424 */ /* 0x000fe200078e00ff */
[----:B------:R-:W0:Y:S03]  /*0410*/  FCHK P0, R0, 0.20000000298023223877 ;  /* 0x3e4ccccd00007902 */ /* 0x000e260000000000 */
[----:B------:R-:W-:-:S04]  /*0420*/  FFMA R2, R3, -0.20000000298023223877, R2 ;  /* 0xbe4ccccd03027823 */ /* 0x000fc80000000002 */
[----:B------:R-:W-:-:S04]  /*0430*/  FFMA R3, R2, R3, 5 ;  /* 0x40a0000002037423 */ /* 0x000fc80000000003 */
[----:B------:R-:W-:-:S04]  /*0440*/  FFMA R2, R0, R3, RZ ;  /* 0x0000000300027223 */ /* 0x000fc800000000ff */
[----:B------:R-:W-:-:S04]  /*0450*/  FFMA R4, R2, -0.20000000298023223877, R0 ;  /* 0xbe4ccccd02047823 */ /* 0x000fc80000000000 */
[----:B------:R-:W-:Y:S01]  /*0460*/  FFMA R2, R3, R4, R2 ;  /* 0x0000000403027223 */ /* 0x000fe20000000002 */
[----:B0-----:R-:W-:Y:S06]  /*0470*/  @!P0 BRA `(.L_x_30) ;  /* 0x00000000000c8947 */ /* 0x001fec0003800000 */
[----:B------:R-:W-:-:S07]  /*0480*/  MOV R2, 0x4a0 ;  /* 0x000004a000027802 */ /* 0x000fce0000000f00 */
[----:B------:R-:W-:Y:S05]  /*0490*/  CALL.REL.NOINC `($__internal_2_$__cuda_sm3x_div_rn_noftz_f32_slowpath) ;  /* 0x0000000800a87944 */ /* 0x000fea0003c00000 */
[----:B------:R-:W-:-:S07]  /*04a0*/  IMAD.MOV.U32 R2, RZ, RZ, R0 ;  /* 0x000000ffff027224 */ /* 0x000fce00078e0000 */
.L_x_30:
[----:B------:R-:W-:Y:S05]  /*04b0*/  BSYNC.RECONVERGENT B2 ;  /* 0x0000000000027941 */ /* 0x000fea0003800200 */
.L_x_29:
[C---:B------:R-:W-:Y:S01]  /*04c0*/  FSETP.GEU.AND P0, PT, R2.reuse, RZ, PT ;  /* 0x000000ff0200720b */ /* 0x040fe20003f0e000 */
[----:B------:R-:W-:Y:S03]  /*04d0*/  BSSY.RECONVERGENT B1, `(.L_x_31) ;  /* 0x0000043000017945 */ /* 0x000fe60003800200 */
[----:B------:R-:W-:-:S04]  /*04e0*/  FSEL R2, R2, RZ, P0 ;  /* 0x000000ff02027208 */ /* 0x000fc80000000000 */
[----:B------:R-:W-:-:S05]  /*04f0*/  FMNMX.NAN R2, R2, 1, PT ;  /* 0x3f80000002027809 */ /* 0x000fca0003820000 */
[----:B------:R-:W-:-:S04]  /*0500*/  FMUL R13, R2, 3.1415927410125732422 ;  /* 0x40490fdb020d7820 */ /* 0x000fc80000400000 */
[C---:B------:R-:W-:Y:S01]  /*0510*/  FMUL R0, R13.reuse, 0.63661974668502807617 ;  /* 0x3f22f9830d007820 */ /* 0x040fe20000400000 */
[----:B------:R-:W-:-:S05]  /*0520*/  FSETP.GE.AND P0, PT, |R13|, 105615, PT ;  /* 0x47ce47800d00780b */ /* 0x000fca0003f06200 */
[----:B------:R-:W0:Y:S02]  /*0530*/  F2I.NTZ R0, R0 ;  /* 0x0000000000007305 */ /* 0x000e240000203100 */
[----:B0-----:R-:W-:-:S05]  /*0540*/  I2FP.F32.S32 R2, R0 ;  /* 0x0000000000027245 */ /* 0x001fca0000201400 */
[----:B------:R-:W-:-:S04]  /*0550*/  FFMA R3, R2, -1.5707962512969970703, R13 ;  /* 0xbfc90fda02037823 */ /* 0x000fc8000000000d */
[----:B------:R-:W-:-:S04]  /*0560*/  FFMA R3, R2, -7.5497894158615963534e-08, R3 ;  /* 0xb3a2216802037823 */ /* 0x000fc80000000003 */
[----:B------:R-:W-:Y:S01]  /*0570*/  FFMA R2, R2, -5.3903029534742383927e-15, R3 ;  /* 0xa7c234c502027823 */ /* 0x000fe20000000003 */
[----:B------:R-:W-:Y:S06]  /*0580*/  @!P0 BRA `(.L_x_32) ;  /* 0x0000000000dc8947 */ /* 0x000fec0003800000 */
[----:B------:R-:W-:-:S13]  /*0590*/  FSETP.NEU.AND P0, PT, |R13|, +INF , PT ;  /* 0x7f8000000d00780b */ /* 0x000fda0003f0d200 */
[----:B------:R-:W-:Y:S01]  /*05a0*/  @!P0 FMUL R2, RZ, R13 ;  /* 0x0000000dff028220 */ /* 0x000fe20000400000 */
[----:B------:R-:W-:Y:S01]  /*05b0*/  @!P0 IMAD.MOV.U32 R0, RZ, RZ, RZ ;  /* 0x000000ffff008224 */ /* 0x000fe200078e00ff */
[----:B------:R-:W-:Y:S06]  /*05c0*/  @!P0 BRA `(.L_x_32) ;  /* 0x0000000000cc8947 */ /* 0x000fec0003800000 */
[----:B------:R-:W-:Y:S01]  /*05d0*/  IMAD.SHL.U32 R2, R13, 0x100, RZ ;  /* 0x000001000d027824 */ /* 0x000fe200078e00ff */
[----:B------:R-:W-:Y:S01]  /*05e0*/  MOV R8, RZ ;  /* 0x000000ff00087202 */ /* 0x000fe20000000f00 */
[----:B------:R-:W-:Y:S01]  /*05f0*/  IMAD.MOV.U32 R0, RZ, RZ, R1 ;  /* 0x000000ffff007224 */ /* 0x000fe200078e0001 */
[----:B------:R-:W0:Y:S02]  /*0600*/  LDCU.64 UR8, c[0x4][URZ] ;  /* 0x01000000ff0877ac */ /* 0x000e240008000a00 */
[----:B------:R-:W-:Y:S01]  /*0610*/  LOP3.LUT R17, R2, 0x80000000, RZ, 0xfc, !PT ;  /* 0x8000000002117812 */ /* 0x000fe200078efcff */
[----:B------:R-:W-:Y:S01]  /*0620*/  UMOV UR5, URZ ;  /* 0x000000ff00057c82 */ /* 0x000fe20008000000 */
[----:B------:R-:W-:-:S05]  /*0630*/  UMOV UR4, URZ ;  /* 0x000000ff00047c82 */ /* 0x000fca0008000000 */
.L_x_33:
[----:B0-----:R-:W-:Y:S02]  /*0640*/  IMAD.U32 R10, RZ, RZ, UR8 ;  /* 0x00000008ff0a7e24 */ /* 0x001fe4000f8e00ff */
[----:B------:R-:W-:-:S05]  /*0650*/  IMAD.U32 R11, RZ, RZ, UR9 ;  /* 0x00000009ff0b7e24 */ /* 0x000fca000f8e00ff */
[----:B------:R-:W2:Y:S01]  /*0660*/  LDG.E.CONSTANT R2, desc[UR6][R10.64] ;  /* 0x000000060a027981 */ /* 0x000ea2000c1e9900 */
[----:B------:R-:W-:Y:S02]  /*0670*/  UIADD3 UR8, UP0, UPT, UR8, 0x4, URZ ;  /* 0x0000000408087890 */ /* 0x000fe4000ff1e0ff */
[----:B------:R-:W-:Y:S02]  /*0680*/  UIADD3 UR4, UPT, UPT, UR4, 0x1, URZ ;  /* 0x0000000104047890 */ /* 0x000fe4000fffe0ff */
[----:B------:R-:W-:Y:S02]  /*0690*/  UIADD3.X UR9, UPT, UPT, URZ, UR9, URZ, UP0, !UPT ;  /* 0x00000009ff097290 */ /* 0x000fe400087fe4ff */
[----:B------:R-:W-:Y:S01]  /*06a0*/  UISETP.NE.AND UP0, UPT, UR4, 0x6, UPT ;  /* 0x000000060400788c */ /* 0x000fe2000bf05270 */
[----:B--2---:R-:W-:-:S03]  /*06b0*/  IMAD.WIDE.U32 R2, R2, R17, RZ ;  /* 0x0000001102027225 */ /* 0x004fc600078e00ff */
[----:B------:R-:W-:-:S04]  /*06c0*/  IADD3 R15, P0, PT, R2, R8, RZ ;  /* 0x00000008020f7210 */ /* 0x000fc80007f1e0ff */
[----:B------:R-:W-:Y:S01]  /*06d0*/  IADD3.X R8, PT, PT, R3, UR5, RZ, P0, !PT ;  /* 0x0000000503087c10 */ /* 0x000fe200087fe4ff */
[----:B------:R0:W-:Y:S02]  /*06e0*/  STL [R0], R15 ;  /* 0x0000000f00007387 */ /* 0x0001e40000100800 */
[----:B0-----:R-:W-:Y:S01]  /*06f0*/  VIADD R0, R0, 0x4 ;  /* 0x0000000400007836 */ /* 0x001fe20000000000 */
[----:B------:R-:W-:Y:S06]  /*0700*/  BRA.U UP0, `(.L_x_33) ;  /* 0xfffffffd00cc7547 */ /* 0x000fec000b83ffff */
[----:B------:R-:W-:Y:S01]  /*0710*/  SHF.R.U32.HI R4, RZ, 0x17, R13 ;  /* 0x00000017ff047819 */ /* 0x000fe2000001160d */
[----:B------:R0:W-:Y:S03]  /*0720*/  STL [R1+0x18], R8 ;  /* 0x0000180801007387 */ /* 0x0001e60000100800 */
[C---:B------:R-:W-:Y:S02]  /*0730*/  LOP3.LUT R0, R4.reuse, 0xe0, RZ, 0xc0, !PT ;  /* 0x000000e004007812 */ /* 0x040fe400078ec0ff */
[----:B------:R-:W-:-:S03]  /*0740*/  LOP3.LUT P0, RZ, R4, 0x1f, RZ, 0xc0, !PT ;  /* 0x0000001f04ff7812 */ /* 0x000fc6000780c0ff */
[----:B------:R-:W-:-:S05]  /*0750*/  VIADD R0, R0, 0xffffff80 ;  /* 0xffffff8000007836 */ /* 0x000fca0000000000 */
[----:B------:R-:W-:-:S05]  /*0760*/  SHF.R.U32.HI R0, RZ, 0x5, R0 ;  /* 0x00000005ff007819 */ /* 0x000fca0000011600 */
[----:B------:R-:W-:-:S05]  /*0770*/  IMAD R14, R0, -0x4, R1 ;  /* 0xfffffffc000e7824 */ /* 0x000fca00078e0201 */
[----:B------:R-:W2:Y:S04]  /*0780*/  LDL R0, [R14+0x18] ;  /* 0x000018000e007983 */ /* 0x000ea80000100800 */
[----:B------:R-:W2:Y:S04]  /*0790*/  LDL R3, [R14+0x14] ;  /* 0x000014000e037983 */ /* 0x000ea80000100800 */
[----:B------:R-:W3:Y:S01]  /*07a0*/  @P0 LDL R2, [R14+0x10] ;  /* 0x000010000e020983 */ /* 0x000ee20000100800 */
[----:B------:R-:W-:Y:S01]  /*07b0*/  LOP3.LUT R4, R4, 0x1f, RZ, 0xc0, !PT ;  /* 0x0000001f04047812 */ /* 0x000fe200078ec0ff */
[----:B------:R-:W-:Y:S01]  /*07c0*/  UMOV UR4, 0x54442d19 ;  /* 0x54442d1900047882 */ /* 0x000fe20000000000 */
[----:B------:R-:W-:-:S02]  /*07d0*/  UMOV UR5, 0x3bf921fb ;  /* 0x3bf921fb00057882 */ /* 0x000fc40000000000 */
[-C--:B--2---:R-:W-:Y:S02]  /*07e0*/  @P0 SHF.L.W.U32.HI R0, R3, R4.reuse, R0 ;  /* 0x0000000403000219 */ /* 0x084fe40000010e00 */
[----:B---3--:R-:W-:Y:S02]  /*07f0*/  @P0 SHF.L.W.U32.HI R3, R2, R4, R3 ;  /* 0x0000000402030219 */ /* 0x008fe40000010e03 */
[----:B------:R-:W-:Y:S02]  /*0800*/  ISETP.GE.AND P0, PT, R13, RZ, PT ;  /* 0x000000ff0d00720c */ /* 0x000fe40003f06270 */
[C---:B------:R-:W-:Y:S02]  /*0810*/  SHF.L.W.U32.HI R2, R3.reuse, 0x2, R0 ;  /* 0x0000000203027819 */ /* 0x040fe40000010e00 */
[----:B------:R-:W-:Y:S02]  /*0820*/  SHF.L.U32 R3, R3, 0x2, RZ ;  /* 0x0000000203037819 */ /* 0x000fe400000006ff */
[----:B------:R-:W-:-:S02]  /*0830*/  SHF.R.S32.HI R4, RZ, 0x1f, R2 ;  /* 0x0000001fff047819 */ /* 0x000fc40000011402 */
[----:B------:R-:W-:Y:S02]  /*0840*/  LOP3.LUT R13, R2, R13, RZ, 0x3c, !PT ;  /* 0x0000000d020d7212 */ /* 0x000fe400078e3cff */
[C---:B------:R-:W-:Y:S02]  /*0850*/  LOP3.LUT R10, R4.reuse, R3, RZ, 0x3c, !PT ;  /* 0x00000003040a7212 */ /* 0x040fe400078e3cff */
[----:B------:R-:W-:Y:S02]  /*0860*/  LOP3.LUT R11, R4, R2, RZ, 0x3c, !PT ;  /* 0x00000002040b7212 */ /* 0x000fe400078e3cff */
[----:B------:R-:W-:Y:S02]  /*0870*/  SHF.R.U32.HI R3, RZ, 0x1e, R0 ;  /* 0x0000001eff037819 */ /* 0x000fe40000011600 */
[----:B------:R-:W-:Y:S02]  /*0880*/  ISETP.GE.AND P1, PT, R13, RZ, PT ;  /* 0x000000ff0d00720c */ /* 0x000fe40003f26270 */
[----:B------:R-:W1:Y:S01]  /*0890*/  I2F.F64.S64 R10, R10 ;  /* 0x0000000a000a7312 */ /* 0x000e620000301c00 */
[----:B------:R-:W-:-:S05]  /*08a0*/  LEA.HI R0, R2, R3, RZ, 0x1 ;  /* 0x0000000302007211 */ /* 0x000fca00078f08ff */
[----:B------:R-:W-:-:S04]  /*08b0*/  IMAD.MOV R2, RZ, RZ, -R0 ;  /* 0x000000ffff027224 */ /* 0x000fc800078e0a00 */
[----:B------:R-:W-:Y:S01]  /*08c0*/  @!P0 IMAD.MOV.U32 R0, RZ, RZ, R2 ;  /* 0x000000ffff008224 */ /* 0x000fe200078e0002 */
[----:B-1----:R-:W-:-:S10]  /*08d0*/  DMUL R14, R10, UR4 ;  /* 0x000000040a0e7c28 */ /* 0x002fd40008000000 */
[----:B------:R-:W1:Y:S02]  /*08e0*/  F2F.F32.F64 R14, R14 ;  /* 0x0000000e000e7310 */ /* 0x000e640000301000 */
[----:B01----:R-:W-:-:S07]  /*08f0*/  FSEL R2, -R14, R14, !P1 ;  /* 0x0000000e0e027208 */ /* 0x003fce0004800100 */
.L_x_32:
[----:B------:R-:W-:Y:S05]  /*0900*/  BSYNC.RECONVERGENT B1 ;  /* 0x0000000000017941 */ /* 0x000fea0003800200 */
.L_x_31:
[----:B------:R-:W-:Y:S01]  /*0910*/  LOP3.LUT R8, R0, 0x1, RZ, 0xc0, !PT ;  /* 0x0000000100087812 */ /* 0x000fe200078ec0ff */
[----:B------:R-:W-:Y:S02]  /*0920*/  IMAD.MOV.U32 R4, RZ, RZ, 0x37cbac00 ;  /* 0x37cbac00ff047424 */ /* 0x000fe400078e00ff */
[----:B------:R-:W-:Y:S01]  /*0930*/  FMUL R3, R2, R2 ;  /* 0x0000000202037220 */ /* 0x000fe20000400000 */
[----:B------:R-:W-:Y:S01]  /*0940*/  IADD3 R0, PT, PT, R0, 0x1, RZ ;  /* 0x0000000100007810 */ /* 0x000fe20007ffe0ff */
[----:B------:R-:W-:Y:S01]  /*0950*/  IMAD.MOV.U32 R13, RZ, RZ, 0x3e2aaaa8 ;  /* 0x3e2aaaa8ff0d7424 */ /* 0x000fe200078e00ff */
[----:B------:R-:W-:Y:S01]  /*0960*/  ISETP.NE.U32.AND P0, PT, R8, 0x1, PT ;  /* 0x000000010800780c */ /* 0x000fe20003f05070 */
[----:B------:R-:W-:Y:S01]  /*0970*/  FFMA R4, R3, R4, -0.0013887860113754868507 ;  /* 0xbab607ed03047423 */ /* 0x000fe20000000004 */
[----:B------:R-:W-:Y:S01]  /*0980*/  IMAD.MOV.U32 R8, RZ, RZ, 0x3c0885e4 ;  /* 0x3c0885e4ff087424 */ /* 0x000fe200078e00ff */
[----:B------:R-:W-:Y:S02]  /*0990*/  LOP3.LUT P1, RZ, R0, 0x2, RZ, 0xc0, !PT ;  /* 0x0000000200ff7812 */ /* 0x000fe4000782c0ff */
[----:B------:R-:W-:-:S02]  /*09a0*/  FSEL R0, R2, 1, !P0 ;  /* 0x3f80000002007808 */ /* 0x000fc40004000000 */
[----:B------:R-:W-:Y:S02]  /*09b0*/  FSEL R4, R4, -0.00019574658654164522886, P0 ;  /* 0xb94d415304047808 */ /* 0x000fe40000000000 */
[----:B------:R-:W-:Y:S01]  /*09c0*/  FSEL R8, R8, 0.041666727513074874878, !P0 ;  /* 0x3d2aaabb08087808 */ /* 0x000fe20004000000 */
[----:B------:R-:W-:Y:S01]  /*09d0*/  FFMA R11, R3, R0, RZ ;  /* 0x00000000030b7223 */ /* 0x000fe200000000ff */
[----:B------:R-:W-:-:S03]  /*09e0*/  FSEL R13, -R13, -0.4999999701976776123, !P0 ;  /* 0xbeffffff0d0d7808 */ /* 0x000fc60004000100 */
[----:B------:R-:W-:-:S04]  /*09f0*/  FFMA R4, R3, R4, R8 ;  /* 0x0000000403047223 */ /* 0x000fc80000000008 */
[----:B------:R-:W-:-:S04]  /*0a00*/  FFMA R4, R3, R4, R13 ;  /* 0x0000000403047223 */ /* 0x000fc8000000000d */
[----:B------:R-:W-:-:S04]  /*0a10*/  FFMA R0, R11, R4, R0 ;  /* 0x000000040b007223 */ /* 0x000fc80000000000 */
[----:B------:R-:W-:-:S04]  /*0a20*/  @P1 FADD R0, RZ, -R0 ;  /* 0x80000000ff001221 */ /* 0x000fc80000000000 */
[----:B------:R-:W-:-:S04]  /*0a30*/  FADD R0, R0, 1 ;  /* 0x3f80000000007421 */ /* 0x000fc80000000000 */
[----:B------:R-:W-:-:S07]  /*0a40*/  FMUL R3, R0, 0.5 ;  /* 0x3f00000000037820 */ /* 0x000fce0000400000 */
.L_x_28:
[----:B------:R-:W-:Y:S05]  /*0a50*/  BSYNC.RECONVERGENT B0 ;  /* 0x0000000000007941 */ /* 0x000fea0003800200 */
.L_x_27:
[----:B------:R-:W-:-:S07]  /*0a60*/  FMUL R12, R12, R3 ;  /* 0x000000030c0c7220 */ /* 0x000fce0000400000 */
.L_x_26:
[C---:B------:R-:W-:Y:S01]  /*0a70*/  FMUL R2, |R9|.reuse, 2.8853900432586669922 ;  /* 0x4038aa3b09027820 */ /* 0x040fe20000400200 */
[C---:B------:R-:W-:Y:S01]  /*0a80*/  FMUL R3, R9.reuse, R9 ;  /* 0x0000000909037220 */ /* 0x040fe20000400000 */
[----:B------:R-:W-:Y:S01]  /*0a90*/  IMAD.MOV.U32 R0, RZ, RZ, 0x3c80f082 ;  /* 0x3c80f082ff007424 */ /* 0x000fe200078e00ff */
[----:B------:R-:W0:Y:S01]  /*0aa0*/  LDCU UR4, c[0x0][0x3a4] ;  /* 0x00007480ff0477ac */ /* 0x000e220008000800 */
[----:B------:R-:W-:Y:S01]  /*0ab0*/  IMAD.MOV.U32 R11, RZ, RZ, 0x3f800000 ;  /* 0x3f800000ff0b7424 */ /* 0x000fe200078e00ff */
[----:B------:R-:W-:Y:S01]  /*0ac0*/  FSETP.GE.AND P0, PT, |R9|, 0.60000002384185791016, PT ;  /* 0x3f19999a0900780b */ /* 0x000fe20003f06200 */
[----:B------:R-:W1:Y:S01]  /*0ad0*/  MUFU.EX2 R2, R2 ;  /* 0x0000000200027308 */ /* 0x000e620000000800 */
[----:B------:R-:W-:Y:S01]  /*0ae0*/  FFMA R0, R3, R0, -0.052303962409496307373 ;  /* 0xbd563cae03007423 */ /* 0x000fe20000000000 */
[----:B------:R-:W-:-:S03]  /*0af0*/  FSETP.GE.AND P1, PT, |R9|, 9.010913848876953125, PT ;  /* 0x41102cb40900780b */ /* 0x000fc60003f26200 */
[----:B------:R-:W-:-:S04]  /*0b00*/  FFMA R0, R3, R0, 0.1331529766321182251 ;  /* 0x3e08594103007423 */ /* 0x000fc80000000000 */
[----:B------:R-:W-:-:S04]  /*0b10*/  FFMA R0, R3, R0, -0.33332768082618713379 ;  /* 0xbeaaa9ed03007423 */ /* 0x000fc80000000000 */
[----:B------:R-:W-:Y:S01]  /*0b20*/  FFMA R0, R3, R0, RZ ;  /* 0x0000000003007223 */ /* 0x000fe200000000ff */
[----:B0-----:R-:W-:Y:S01]  /*0b30*/  FMUL R12, R12, UR4 ;  /* 0x000000040c0c7c20 */ /* 0x001fe20008400000 */
[----:B-1----:R-:W-:-:S06]  /*0b40*/  FADD R4, R2, 1 ;  /* 0x3f80000002047421 */ /* 0x002fcc0000000000 */
[----:B------:R-:W0:Y:S02]  /*0b50*/  MUFU.RCP R4, R4 ;  /* 0x0000000400047308 */ /* 0x000e240000001000 */
[----:B0-----:R-:W-:-:S05]  /*0b60*/  FFMA R8, R4, -2, R11 ;  /* 0xc000000004087823 */ /* 0x001fca000000000b */
[----:B------:R-:W-:-:S04]  /*0b70*/  FSEL R8, R8, 1, !P1 ;  /* 0x3f80000008087808 */ /* 0x000fc80004800000 */
[--C-:B------:R-:W-:Y:S01]  /*0b80*/  LOP3.LUT R8, R8, 0x80000000, R9.reuse, 0xb8, !PT ;  /* 0x8000000008087812 */ /* 0x100fe200078eb809 */
[----:B------:R-:W-:-:S04]  /*0b90*/  @!P0 FFMA R8, R9, R0, R9 ;  /* 0x0000000009088223 */ /* 0x000fc80000000009 */
[----:B------:R-:W-:-:S05]  /*0ba0*/  FFMA R8, R12, R8, R5 ;  /* 0x000000080c087223 */ /* 0x000fca0000000005 */
[C---:B------:R-:W-:Y:S02]  /*0bb0*/  FSETP.GEU.AND P0, PT, R8.reuse, RZ, PT ;  /* 0x000000ff0800720b */ /* 0x040fe40003f0e000 */
[----:B------:R-:W-:-:S04]  /*0bc0*/  FMNMX.NAN R8, R8, 1, PT ;  /* 0x3f80000008087809 */ /* 0x000fc80003820000 */
[----:B------:R-:W-:-:S05]  /*0bd0*/  FSEL R3, R8, RZ, P0 ;  /* 0x000000ff08037208 */ /* 0x000fca0000000000 */
[----:B------:R-:W-:Y:S01]  /*0be0*/  STG.E desc[UR6][R6.64], R3 ;  /* 0x0000000306007986 */ /* 0x000fe2000c101906 */
[----:B------:R-:W-:Y:S05]  /*0bf0*/  EXIT ;  /* 0x000000000000794d */ /* 0x000fea0003800000 */
        .weak           $__internal_1_$__cuda_sm20_rcp_rn_f32_slowpath
        .type           $__internal_1_$__cuda_sm20_rcp_rn_f32_slowpath,@function
        .size           $__internal_1_$__cuda_sm20_rcp_rn_f32_slowpath,($__internal_2_$__cuda_sm3x_div_rn_noftz_f32_slowpath - $__internal_1_$__cuda_sm20_rcp_rn_f32_slowpath)
$__internal_1_$__cuda_sm20_rcp_rn_f32_slowpath:
[----:B------:R-:W-:-:S05]  /*0c00*/  IMAD.SHL.U32 R3, R0, 0x2, RZ ;  /* 0x0000000200037824 */ /* 0x000fca00078e00ff */
[----:B------:R-:W-:-:S04]  /*0c10*/  SHF.R.U32.HI R3, RZ, 0x18, R3 ;  /* 0x00000018ff037819 */ /* 0x000fc80000011603 */
[----:B------:R-:W-:-:S13]  /*0c20*/  ISETP.NE.U32.AND P0, PT, R3, RZ, PT ;  /* 0x000000ff0300720c */ /* 0x000fda0003f05070 */
[----:B------:R-:W-:Y:S05]  /*0c30*/  @P0 BRA `(.L_x_34) ;  /* 0x00000000002c0947 */ /* 0x000fea0003800000 */
[----:B------:R-:W-:-:S04]  /*0c40*/  SHF.L.U32 R3, R0, 0x1, RZ ;  /* 0x0000000100037819 */ /* 0x000fc800000006ff */
[----:B------:R-:W-:-:S13]  /*0c50*/  ISETP.NE.AND P0, PT, R3, RZ, PT ;  /* 0x000000ff0300720c */ /* 0x000fda0003f05270 */
[----:B------:R2:W3:Y:S01]  /*0c60*/  @!P0 MUFU.RCP R3, R0 ;  /* 0x0000000000038308 */ /* 0x0004e20000001000 */
[----:B------:R-:W-:Y:S05]  /*0c70*/  @!P0 BRA `(.L_x_35) ;  /* 0x0000000000a48947 */ /* 0x000fea0003800000 */
[----:B------:R-:W-:-:S04]  /*0c80*/  FFMA R8, R0, 1.84467440737095516160e+19, RZ ;  /* 0x5f80000000087823 */ /* 0x000fc800000000ff */
[----:B---3--:R-:W2:Y:S02]  /*0c90*/  MUFU.RCP R3, R8 ;  /* 0x0000000800037308 */ /* 0x008ea40000001000 */
[----:B--2---:R-:W-:-:S04]  /*0ca0*/  FFMA R0, R8, R3, -1 ;  /* 0xbf80000008007423 */ /* 0x004fc80000000003 */
[----:B------:R-:W-:-:S04]  /*0cb0*/  FADD.FTZ R0, -R0, -RZ ;  /* 0x800000ff00007221 */ /* 0x000fc80000010100 */
[----:B------:R-:W-:-:S04]  /*0cc0*/  FFMA R0, R3, R0, R3 ;  /* 0x0000000003007223 */ /* 0x000fc80000000003 */
[----:B------:R-:W-:Y:S01]  /*0cd0*/  FFMA R3, R0, 1.84467440737095516160e+19, RZ ;  /* 0x5f80000000037823 */ /* 0x000fe200000000ff */
[----:B------:R-:W-:Y:S06]  /*0ce0*/  BRA `(.L_x_35) ;  /* 0x0000000000887947 */ /* 0x000fec0003800000 */
.L_x_34:
[----:B------:R-:W-:-:S05]  /*0cf0*/  VIADD R8, R3, 0xffffff03 ;  /* 0xffffff0303087836 */ /* 0x000fca0000000000 */
[----:B------:R-:W-:-:S13]  /*0d00*/  ISETP.GT.U32.AND P0, PT, R8, 0x1, PT ;  /* 0x000000010800780c */ /* 0x000fda0003f04070 */
[----:B------:R-:W-:Y:S05]  /*0d10*/  @P0 BRA `(.L_x_36) ;  /* 0x0000000000780947 */ /* 0x000fea0003800000 */
[----:B------:R-:W-:Y:S01]  /*0d20*/  LOP3.LUT R10, R0, 0x7fffff, RZ, 0xc0, !PT ;  /* 0x007fffff000a7812 */ /* 0x000fe200078ec0ff */
[----:B------:R-:W-:-:S03]  /*0d30*/  IMAD.MOV.U32 R15, RZ, RZ, 0x3 ;  /* 0x00000003ff0f7424 */ /* 0x000fc600078e00ff */
[----:B------:R-:W-:Y:S02]  /*0d40*/  LOP3.LUT R10, R10, 0x3f800000, RZ, 0xfc, !PT ;  /* 0x3f8000000a0a7812 */ /* 0x000fe400078efcff */
[----:B------:R-:W-:Y:S02]  /*0d50*/  SHF.L.U32 R14, R15, R8, RZ ;  /* 0x000000080f0e7219 */ /* 0x000fe400000006ff */
[----:B------:R-:W0:Y:S02]  /*0d60*/  MUFU.RCP R11, R10 ;  /* 0x0000000a000b7308 */ /* 0x000e240000001000 */
[----:B0-----:R-:W-:-:S04]  /*0d70*/  FFMA R12, R10, R11, -1 ;  /* 0xbf8000000a0c7423 */ /* 0x001fc8000000000b */
[----:B------:R-:W-:-:S04]  /*0d80*/  FADD.FTZ R12, -R12, -RZ ;  /* 0x800000ff0c0c7221 */ /* 0x000fc80000010100 */
[CCC-:B------:R-:W-:Y:S01]  /*0d90*/  FFMA.RM R13, R11.reuse, R12.reuse, R11.reuse ;  /* 0x0000000c0b0d7223 */ /* 0x1c0fe2000000400b */
[----:B------:R-:W-:-:S04]  /*0da0*/  FFMA.RP R12, R11, R12, R11 ;  /* 0x0000000c0b0c7223 */ /* 0x000fc8000000800b */
[C---:B------:R-:W-:Y:S02]  /*0db0*/  LOP3.LUT R11, R13.reuse, 0x7fffff, RZ, 0xc0, !PT ;  /* 0x007fffff0d0b7812 */ /* 0x040fe400078ec0ff */
[----:B------:R-:W-:Y:S02]  /*0dc0*/  FSETP.NEU.FTZ.AND P0, PT, R13, R12, PT ;  /* 0x0000000c0d00720b */ /* 0x000fe40003f1d000 */
[----:B------:R-:W-:Y:S02]  /*0dd0*/  LOP3.LUT R11, R11, 0x800000, RZ, 0xfc, !PT ;  /* 0x008000000b0b7812 */ /* 0x000fe400078efcff */
[----:B------:R-:W-:Y:S02]  /*0de0*/  SEL R12, RZ, 0xffffffff, !P0 ;  /* 0xffffffffff0c7807 */ /* 0x000fe40004000000 */
[----:B------:R-:W-:-:S03]  /*0df0*/  LOP3.LUT R13, R14, R11, RZ, 0xc0, !PT ;  /* 0x0000000b0e0d7212 */ /* 0x000fc600078ec0ff */
[----:B------:R-:W-:Y:S01]  /*0e00*/  IMAD.MOV R12, RZ, RZ, -R12 ;  /* 0x000000ffff0c7224 */ /* 0x000fe200078e0a0c */
[----:B------:R-:W-:-:S04]  /*0e10*/  SHF.R.U32.HI R13, RZ, R8, R13 ;  /* 0x00000008ff0d7219 */ /* 0x000fc8000001160d */
[----:B------:R-:W-:Y:S02]  /*0e20*/  LOP3.LUT P1, RZ, R12, R8, R11, 0xf8, !PT ;  /* 0x000000080cff7212 */ /* 0x000fe4000782f80b */
[C---:B------:R-:W-:Y:S02]  /*0e30*/  LOP3.LUT P0, RZ, R13.reuse, 0x1, RZ, 0xc0, !PT ;  /* 0x000000010dff7812 */ /* 0x040fe4000780c0ff */
[----:B------:R-:W-:-:S04]  /*0e40*/  LOP3.LUT P2, RZ, R13, 0x2, RZ, 0xc0, !PT ;  /* 0x000000020dff7812 */ /* 0x000fc8000784c0ff */
[----:B------:R-:W-:Y:S02]  /*0e50*/  PLOP3.LUT P0, PT, P0, P1, P2, 0xe0, 0x0 ;  /* 0x000000000000781c */ /* 0x000fe40000703c20 */
[----:B------:R-:W-:Y:S02]  /*0e60*/  LOP3.LUT P1, RZ, R0, 0x7fffff, RZ, 0xc0, !PT ;  /* 0x007fffff00ff7812 */ /* 0x000fe4000782c0ff */
[----:B------:R-:W-:-:S05]  /*0e70*/  SEL R8, RZ, 0x1, !P0 ;  /* 0x00000001ff087807 */ /* 0x000fca0004000000 */
[----:B------:R-:W-:-:S05]  /*0e80*/  IMAD.MOV R8, RZ, RZ, -R8 ;  /* 0x000000ffff087224 */ /* 0x000fca00078e0a08 */
[----:B------:R-:W-:Y:S02]  /*0e90*/  ISETP.GE.AND P0, PT, R8, RZ, PT ;  /* 0x000000ff0800720c */ /* 0x000fe40003f06270 */
[----:B------:R-:W-:-:S04]  /*0ea0*/  IADD3 R8, PT, PT, R3, -0xfc, RZ ;  /* 0xffffff0403087810 */ /* 0x000fc80007ffe0ff */
[----:B------:R-:W-:-:S07]  /*0eb0*/  SHF.R.U32.HI R3, RZ, R8, R11 ;  /* 0x00000008ff037219 */ /* 0x000fce000001160b */
[----:B------:R-:W-:-:S04]  /*0ec0*/  @!P0 VIADD R3, R3, 0x1 ;  /* 0x0000000103038836 */ /* 0x000fc80000000000 */
[----:B------:R-:W-:-:S05]  /*0ed0*/  @!P1 IMAD.SHL.U32 R3, R3, 0x2, RZ ;  /* 0x0000000203039824 */ /* 0x000fca00078e00ff */
[----:B------:R-:W-:Y:S01]  /*0ee0*/  LOP3.LUT R3, R3, 0x80000000, R0, 0xf8, !PT ;  /* 0x8000000003037812 */ /* 0x000fe200078ef800 */
[----:B------:R-:W-:Y:S06]  /*0ef0*/  BRA `(.L_x_35) ;  /* 0x0000000000047947 */ /* 0x000fec0003800000 */
.L_x_36:
[----:B------:R0:W1:Y:S02]  /*0f00*/  MUFU.RCP R3, R0 ;  /* 0x0000000000037308 */ /* 0x0000640000001000 */
.L_x_35:
[----:B------:R-:W-:Y:S02]  /*0f10*/  IMAD.MOV.U32 R10, RZ, RZ, R4 ;  /* 0x000000ffff0a7224 */ /* 0x000fe400078e0004 */
[----:B------:R-:W-:-:S04]  /*0f20*/  IMAD.MOV.U32 R11, RZ, RZ, 0x0 ;  /* 0x00000000ff0b7424 */ /* 0x000fc800078e00ff */
[----:B0123--:R-:W-:Y:S05]  /*0f30*/  RET.REL.NODEC R10 `(_Z20apply_clarity_kernelPfS_PKfPKhiffi) ;  /* 0xfffffff00a307950 */ /* 0x00ffea0003c3ffff */
        .weak           $__internal_2_$__cuda_sm3x_div_rn_noftz_f32_slowpath
        .type           $__internal_2_$__cuda_sm3x_div_rn_noftz_f32_slowpath,@function
        .size           $__internal_2_$__cuda_sm3x_div_rn_noftz_f32_slowpath,(.L_x_102 - $__internal_2_$__cuda_sm3x_div_rn_noftz_f32_slowpath)
$__internal_2_$__cuda_sm3x_div_rn_noftz_f32_slowpath:
[--C-:B------:R-:W-:Y:S01]  /*0f40*/  SHF.R.U32.HI R3, RZ, 0x17, R0.reuse ;  /* 0x00000017ff037819 */ /* 0x100fe20000011600 */
[----:B------:R-:W-:Y:S04]  /*0f50*/  BSSY.RECONVERGENT B1, `(.L_x_37) ;  /* 0x000005c000017945 */ /* 0x000fe80003800200 */
[----:B------:R-:W-:Y:S01]  /*0f60*/  BSSY.RELIABLE B3, `(.L_x_38) ;  /* 0x000001a000037945 */ /* 0x000fe20003800100 */
[----:B------:R-:W-:Y:S01]  /*0f70*/  IMAD.MOV.U32 R4, RZ, RZ, R0 ;  /* 0x000000ffff047224 */ /* 0x000fe200078e0000 */
[----:B------:R-:W-:-:S04]  /*0f80*/  LOP3.LUT R3, R3, 0xff, RZ, 0xc0, !PT ;  /* 0x000000ff03037812 */ /* 0x000fc800078ec0ff */
[----:B------:R-:W-:-:S04]  /*0f90*/  IADD3 R10, PT, PT, R3, -0x1, RZ ;  /* 0xffffffff030a7810 */ /* 0x000fc80007ffe0ff */
[----:B------:R-:W-:-:S13]  /*0fa0*/  ISETP.GT.U32.OR P0, PT, R10, 0xfd, !PT ;  /* 0x000000fd0a00780c */ /* 0x000fda0007f04470 */
[----:B------:R-:W-:Y:S01]  /*0fb0*/  @!P0 IMAD.MOV.U32 R8, RZ, RZ, RZ ;  /* 0x000000ffff088224 */ /* 0x000fe200078e00ff */
[----:B------:R-:W-:Y:S06]  /*0fc0*/  @!P0 BRA `(.L_x_39) ;  /* 0x00000000004c8947 */ /* 0x000fec0003800000 */
[----:B------:R-:W-:-:S13]  /*0fd0*/  FSETP.GTU.FTZ.AND P0, PT, |R0|, +INF , PT ;  /* 0x7f8000000000780b */ /* 0x000fda0003f1c200 */
[----:B------:R-:W-:Y:S05]  /*0fe0*/  @P0 BREAK.RELIABLE B3 ;  /* 0x0000000000030942 */ /* 0x000fea0003800100 */
[----:B------:R-:W-:Y:S05]  /*0ff0*/  @P0 BRA `(.L_x_40) ;  /* 0x0000000400400947 */ /* 0x000fea0003800000 */
[----:B------:R-:W-:-:S05]  /*1000*/  IMAD.MOV.U32 R11, RZ, RZ, 0x3e4ccccd ;  /* 0x3e4ccccdff0b7424 */ /* 0x000fca00078e00ff */
[----:B------:R-:W-:-:S13]  /*1010*/  LOP3.LUT P0, RZ, R11, 0x7fffffff, R4, 0xc8, !PT ;  /* 0x7fffffff0bff7812 */ /* 0x000fda000780c804 */
[----:B------:R-:W-:Y:S05]  /*1020*/  @!P0 BREAK.RELIABLE B3 ;  /* 0x0000000000038942 */ /* 0x000fea0003800100 */
[----:B------:R-:W-:Y:S05]  /*1030*/  @!P0 BRA `(.L_x_41) ;  /* 0x0000000400288947 */ /* 0x000fea0003800000 */
[----:B------:R-:W-:-:S13]  /*1040*/  LOP3.LUT P0, RZ, R4, 0x7fffffff, RZ, 0xc0, !PT ;  /* 0x7fffffff04ff7812 */ /* 0x000fda000780c0ff */
[----:B------:R-:W-:Y:S05]  /*1050*/  @!P0 BREAK.RELIABLE B3 ;  /* 0x0000000000038942 */ /* 0x000fea0003800100 */
[----:B------:R-:W-:Y:S05]  /*1060*/  @!P0 BRA `(.L_x_42) ;  /* 0x0000000400148947 */ /* 0x000fea0003800000 */
[----:B------:R-:W-:Y:S02]  /*1070*/  FSETP.NEU.FTZ.AND P0, PT, |R0|, +INF , PT ;  /* 0x7f8000000000780b */ /* 0x000fe40003f1d200 */
[----:B------:R-:W-:-:S04]  /*1080*/  LOP3.LUT P1, RZ, R11, 0x7fffffff, RZ, 0xc0, !PT ;  /* 0x7fffffff0bff7812 */ /* 0x000fc8000782c0ff */
[----:B------:R-:W-:-:S13]  /*1090*/  PLOP3.LUT P0, PT, P0, P1, PT, 0x2f, 0xf2 ;  /* 0x0000000000f2781c */ /* 0x000fda0000702577 */
[----:B------:R-:W-:Y:S05]  /*10a0*/  @P0 BREAK.RELIABLE B3 ;  /* 0x0000000000030942 */ /* 0x000fea0003800100 */
[----:B------:R-:W-:Y:S05]  /*10b0*/  @P0 BRA `(.L_x_43) ;  /* 0x0000000000f40947 */ /* 0x000fea0003800000 */
[----:B------:R-:W-:-:S13]  /*10c0*/  ISETP.GE.AND P0, PT, R10, RZ, PT ;  /* 0x000000ff0a00720c */ /* 0x000fda0003f06270 */
[----:B------:R-:W-:Y:S02]  /*10d0*/  @P0 IMAD.MOV.U32 R8, RZ, RZ, RZ ;  /* 0x000000ffff080224 */ /* 0x000fe400078e00ff */
[----:B------:R-:W-:Y:S01]  /*10e0*/  @!P0 FFMA R4, R0, 1.84467440737095516160e+19, RZ ;  /* 0x5f80000000048823 */ /* 0x000fe200000000ff */
[----:B------:R-:W-:-:S07]  /*10f0*/  @!P0 MOV R8, 0xffffffc0 ;  /* 0xffffffc000088802 */ /* 0x000fce0000000f00 */
.L_x_39:
[----:B------:R-:W-:Y:S05]  /*1100*/  BSYNC.RELIABLE B3 ;  /* 0x0000000000037941 */ /* 0x000fea0003800100 */
.L_x_38:
[----:B------:R-:W-:Y:S01]  /*1110*/  UMOV UR4, 0x3e4ccccd ;  /* 0x3e4ccccd00047882 */ /* 0x000fe20000000000 */
[----:B------:R-:W-:Y:S01]  /*1120*/  VIADD R3, R3, 0xffffff81 ;  /* 0xffffff8103037836 */ /* 0x000fe20000000000 */
[----:B------:R-:W-:Y:S01]  /*1130*/  UIADD3 UR4, UPT, UPT, UR4, 0x1800000, URZ ;  /* 0x0180000004047890 */ /* 0x000fe2000fffe0ff */
[----:B------:R-:W-:Y:S02]  /*1140*/  BSSY.RECONVERGENT B3, `(.L_x_44) ;  /* 0x0000033000037945 */ /* 0x000fe40003800200 */
[----:B------:R-:W-:Y:S01]  /*1150*/  IMAD R0, R3, -0x800000, R4 ;  /* 0xff80000003007824 */ /* 0x000fe200078e0204 */
[----:B------:R-:W-:Y:S02]  /*1160*/  IADD3 R3, PT, PT, R8, 0x3, R3 ;  /* 0x0000000308037810 */ /* 0x000fe40007ffe003 */
[----:B------:R-:W-:-:S03]  /*1170*/  FADD.FTZ R11, -RZ, -UR4 ;  /* 0x80000004ff0b7e21 */ /* 0x000fc60008010100 */
[----:B------:R-:W0:Y:S02]  /*1180*/  MUFU.RCP R10, UR4 ;  /* 0x00000004000a7d08 */ /* 0x000e240008001000 */
        /* <DEDUP_REMOVED lines=21> */
[-CC-:B------:R-:W-:Y:S01]  /*12e0*/  FFMA.RM R4, R13, R11.reuse, R10.reuse ;  /* 0x0000000b0d047223 */ /* 0x180fe2000000400a */
[C---:B------:R-:W-:Y:S02]  /*12f0*/  ISETP.NE.AND P2, PT, R14.reuse, RZ, PT ;  /* 0x000000ff0e00720c */ /* 0x040fe40003f45270 */
[C---:B------:R-:W-:Y:S02]  /*1300*/  ISETP.NE.AND P1, PT, R14.reuse, RZ, PT ;  /* 0x000000ff0e00720c */ /* 0x040fe40003f25270 */
[----:B------:R-:W-:Y:S01]  /*1310*/  LOP3.LUT R8, R3, 0x7fffff, RZ, 0xc0, !PT ;  /* 0x007fffff03087812 */ /* 0x000fe200078ec0ff */
[----:B------:R-:W-:Y:S01]  /*1320*/  FFMA.RP R3, R13, R11, R10 ;  /* 0x0000000b0d037223 */ /* 0x000fe2000000800a */
[C---:B------:R-:W-:Y:S01]  /*1330*/  VIADD R11, R14.reuse, 0x20 ;  /* 0x000000200e0b7836 */ /* 0x040fe20000000000 */
[----:B------:R-:W-:Y:S02]  /*1340*/  IADD3 R10, PT, PT, -R14, RZ, RZ ;  /* 0x000000ff0e0a7210 */ /* 0x000fe40007ffe1ff */
        /* <DEDUP_REMOVED lines=14> */
.L_x_46:
[----:B------:R-:W-:-:S04]  /*1430*/  LOP3.LUT R0, R0, 0x80000000, RZ, 0xc0, !PT ;  /* 0x8000000000007812 */ /* 0x000fc800078ec0ff */
[----:B------:R-:W-:Y:S01]  /*1440*/  LOP3.LUT R0, R0, 0x7f800000, RZ, 0xfc, !PT ;  /* 0x7f80000000007812 */ /* 0x000fe200078efcff */
[----:B------:R-:W-:Y:S06]  /*1450*/  BRA `(.L_x_47) ;  /* 0x0000000000047947 */ /* 0x000fec0003800000 */
.L_x_45:
[----:B------:R-:W-:-:S07]  /*1460*/  IMAD R0, R3, 0x800000, R0 ;  /* 0x0080000003007824 */ /* 0x000fce00078e0200 */
.L_x_47:
[----:B------:R-:W-:Y:S05]  /*1470*/  BSYNC.RECONVERGENT B3 ;  /* 0x0000000000037941 */ /* 0x000fea0003800200 */
.L_x_44:
[----:B------:R-:W-:Y:S05]  /*1480*/  BRA `(.L_x_48) ;  /* 0x0000000000207947 */ /* 0x000fea0003800000 */
.L_x_43:
[----:B------:R-:W-:-:S04]  /*1490*/  LOP3.LUT R0, R11, 0x80000000, R4, 0x48, !PT ;  /* 0x800000000b007812 */ /* 0x000fc800078e4804 */
[----:B------:R-:W-:Y:S01]  /*14a0*/  LOP3.LUT R0, R0, 0x7f800000, RZ, 0xfc, !PT ;  /* 0x7f80000000007812 */ /* 0x000fe200078efcff */
[----:B------:R-:W-:Y:S06]  /*14b0*/  BRA `(.L_x_48) ;  /* 0x0000000000147947 */ /* 0x000fec0003800000 */
.L_x_42:
[----:B------:R-:W-:Y:S01]  /*14c0*/  LOP3.LUT R0, R11, 0x80000000, R4, 0x48, !PT ;  /* 0x800000000b007812 */ /* 0x000fe200078e4804 */
[----:B------:R-:W-:Y:S06]  /*14d0*/  BRA `(.L_x_48) ;  /* 0x00000000000c7947 */ /* 0x000fec0003800000 */
.L_x_41:
[----:B------:R-:W0:Y:S01]  /*14e0*/  MUFU.RSQ R0, -QNAN ;  /* 0xffc0000000007908 */ /* 0x000e220000001400 */
[----:B------:R-:W-:Y:S05]  /*14f0*/  BRA `(.L_x_48) ;  /* 0x0000000000047947 */ /* 0x000fea0003800000 */
.L_x_40:
[----:B------:R-:W-:-:S07]  /*1500*/  FADD.FTZ R0, R0, 0.20000000298023223877 ;  /* 0x3e4ccccd00007421 */ /* 0x000fce0000010000 */
.L_x_48:
[----:B------:R-:W-:Y:S05]  /*1510*/  BSYNC.RECONVERGENT B1 ;  /* 0x0000000000017941 */ /* 0x000fea0003800200 */
.L_x_37:
[----:B------:R-:W-:-:S04]  /*1520*/  IMAD.MOV.U32 R3, RZ, RZ, 0x0 ;  /* 0x00000000ff037424 */ /* 0x000fc800078e00ff */
[----:B0-----:R-:W-:Y:S05]  /*1530*/  RET.REL.NODEC R2 `(_Z20apply_clarity_kernelPfS_PKfPKhiffi) ;  /* 0xffffffe802b07950 */ /* 0x001fea0003c3ffff */
.L_x_49:
        /* <DEDUP_REMOVED lines=12> */
.L_x_102:


//--------------------- .text._Z26gauss_blur_v_masked_kernelPKfPKhPfiiS0_i --------------------------
	.section	.text._Z26gauss_blur_v_masked_kernelPKfPKhPfiiS0_i,"ax",@progbits
	.align	128
        .global         _Z26gauss_blur_v_masked_kernelPKfPKhPfiiS0_i
        .type           _Z26gauss_blur_v_masked_kernelPKfPKhPfiiS0_i,@function
        .size           _Z26gauss_blur_v_masked_kernelPKfPKhPfiiS0_i,(.L_x_103 - _Z26gauss_blur_v_masked_kernelPKfPKhPfiiS0_i)
        .other          _Z26gauss_blur_v_masked_kernelPKfPKhPfiiS0_i,@"STO_CUDA_ENTRY STV_DEFAULT"
_Z26gauss_blur_v_masked_kernelPKfPKhPfiiS0_i:
.text._Z26gauss_blur_v_masked_kernelPKfPKhPfiiS0_i:
[----:B------:R-:W-:Y:S01]  /*0000*/  LDC R1, c[0x0][0x37c] ;  /* 0x0000df00ff017b82 */ /* 0x000fe20000000800 */
[----:B------:R-:W0:Y:S07]  /*0010*/  S2R R3, SR_TID.Y ;  /* 0x0000000000037919 */ /* 0x000e2e0000002200 */
[----:B------:R-:W1:Y:S01]  /*0020*/  LDC R5, c[0x0][0x360] ;  /* 0x0000d800ff057b82 */ /* 0x000e620000000800 */
[----:B------:R-:W2:Y:S01]  /*0030*/  LDCU.64 UR6, c[0x0][0x398] ;  /* 0x00007300ff0677ac */ /* 0x000ea20008000a00 */
[----:B------:R-:W1:Y:S06]  /*0040*/  S2R R0, SR_TID.X ;  /* 0x0000000000007919 */ /* 0x000e6c0000002100 */
[----:B------:R-:W0:Y:S08]  /*0050*/  S2UR UR5, SR_CTAID.Y ;  /* 0x00000000000579c3 */ /* 0x000e300000002600 */
[----:B------:R-:W0:Y:S08]  /*0060*/  LDC R2, c[0x0][0x364] ;  /* 0x0000d900ff027b82 */ /* 0x000e300000000800 */
[----:B------:R-:W1:Y:S01]  /*0070*/  S2UR UR4, SR_CTAID.X ;  /* 0x00000000000479c3 */ /* 0x000e620000002500 */
[----:B0-----:R-:W-:-:S05]  /*0080*/  IMAD R2, R2, UR5, R3 ;  /* 0x0000000502027c24 */ /* 0x001fca000f8e0203 */
[----:B--2---:R-:W-:Y:S01]  /*0090*/  ISETP.GE.AND P0, PT, R2, UR7, PT ;  /* 0x0000000702007c0c */ /* 0x004fe2000bf06270 */
[----:B-1----:R-:W-:-:S05]  /*00a0*/  IMAD R5, R5, UR4, R0 ;  /* 0x0000000405057c24 */ /* 0x002fca000f8e0200 */
[----:B------:R-:W-:-:S13]  /*00b0*/  ISETP.GE.OR P0, PT, R5, UR6, P0 ;  /* 0x0000000605007c0c */ /* 0x000fda0008706670 */
[----:B------:R-:W-:Y:S05]  /*00c0*/  @P0 EXIT ;  /* 0x000000000000094d */ /* 0x000fea0003800000 */
[----:B------:R-:W0:Y:S01]  /*00d0*/  LDCU UR9, c[0x0][0x3a8] ;  /* 0x00007500ff0977ac */ /* 0x000e220008000800 */
[----:B------:R-:W-:Y:S02]  /*00e0*/  IMAD R4, R2, UR6, R5 ;  /* 0x0000000602047c24 */ /* 0x000fe4000f8e0205 */
[----:B------:R-:W-:Y:S01]  /*00f0*/  IMAD.MOV.U32 R3, RZ, RZ, RZ ;  /* 0x000000ffff037224 */ /* 0x000fe200078e00ff */
[----:B------:R-:W1:Y:S01]  /*0100*/  LDCU.64 UR10, c[0x0][0x358] ;  /* 0x00006b00ff0a77ac */ /* 0x000e620008000a00 */
[----:B------:R-:W-:Y:S01]  /*0110*/  IMAD.MOV.U32 R0, RZ, RZ, RZ ;  /* 0x000000ffff007224 */ /* 0x000fe200078e00ff */
[----:B0-----:R-:W-:-:S09]  /*0120*/  UISETP.GE.AND UP0, UPT, UR9, URZ, UPT ;  /* 0x000000ff0900728c */ /* 0x001fd2000bf06270 */
[----:B-1----:R-:W-:Y:S05]  /*0130*/  BRA.U !UP0, `(.L_x_50) ;  /* 0x0000001108707547 */ /* 0x002fea000b800000 */
[----:B------:R-:W-:Y:S01]  /*0140*/  UISETP.GE.U32.AND UP0, UPT, UR9, 0x4, UPT ;  /* 0x000000040900788c */ /* 0x000fe2000bf06070 */
[----:B------:R-:W-:Y:S01]  /*0150*/  IMAD.MOV.U32 R0, RZ, RZ, RZ ;  /* 0x000000ffff007224 */ /* 0x000fe200078e00ff */
[----:B------:R-:W-:Y:S01]  /*0160*/  ULEA UR8, UR7, 0xfffffffe, 0x1 ;  /* 0xfffffffe07087891 */ /* 0x000fe2000f8e08ff */
[----:B------:R-:W-:Y:S01]  /*0170*/  IMAD.MOV.U32 R3, RZ, RZ, RZ ;  /* 0x000000ffff037224 */ /* 0x000fe200078e00ff */
[----:B------:R-:W-:-:S05]  /*0180*/  UIADD3 UR4, UPT, UPT, -UR9, URZ, URZ ;  /* 0x000000ff09047290 */ /* 0x000fca000fffe1ff */
[----:B------:R-:W-:Y:S07]  /*0190*/  BRA.U !UP0, `(.L_x_51) ;  /* 0x00000009083c7547 */ /* 0x000fee000b800000 */
[----:B------:R-:W0:Y:S01]  /*01a0*/  LDC.64 R12, c[0x0][0x3a0] ;  /* 0x0000e800ff0c7b82 */ /* 0x000e220000000a00 */
[----:B------:R-:W-:Y:S02]  /*01b0*/  USHF.L.U32 UR4, UR9, 0x1, URZ ;  /* 0x0000000109047899 */ /* 0x000fe400080006ff */
[----:B------:R-:W-:Y:S01]  /*01c0*/  VIADD R6, R2, -UR9 ;  /* 0x8000000902067c36 */ /* 0x000fe20008000000 */
[----:B------:R-:W1:Y:S01]  /*01d0*/  LDCU.64 UR12, c[0x0][0x388] ;  /* 0x00007100ff0c77ac */ /* 0x000e620008000a00 */
[----:B------:R-:W-:Y:S02]  /*01e0*/  IMAD.MOV.U32 R0, RZ, RZ, RZ ;  /* 0x000000ffff007224 */ /* 0x000fe400078e00ff */
[----:B------:R-:W-:Y:S01]  /*01f0*/  IMAD.MOV.U32 R7, RZ, RZ, 0x3 ;  /* 0x00000003ff077424 */ /* 0x000fe200078e00ff */
[----:B------:R-:W-:Y:S01]  /*0200*/  ULOP3.LUT UR4, UR4, 0xfffffff8, URZ, 0xc0, !UPT ;  /* 0xfffffff804047892 */ /* 0x000fe2000f8ec0ff */
[----:B------:R-:W2:Y:S01]  /*0210*/  LDCU.64 UR6, c[0x0][0x398] ;  /* 0x00007300ff0677ac */ /* 0x000ea20008000a00 */
[----:B------:R-:W-:-:S02]  /*0220*/  UIADD3 UR5, UPT, UPT, -UR9, 0x3, URZ ;  /* 0x0000000309057890 */ /* 0x000fc4000fffe1ff */
[----:B------:R-:W-:-:S12]  /*0230*/  UIADD3 UR4, UPT, UPT, -UR4, URZ, URZ ;  /* 0x000000ff04047290 */ /* 0x000fd8000fffe1ff */
.L_x_52:
[----:B------:R-:W-:-:S04]  /*0240*/  IABS R8, R6 ;  /* 0x0000000600087213 */ /* 0x000fc80000000000 */
[----:B--2---:R-:W-:-:S13]  /*0250*/  ISETP.GE.AND P0, PT, R8, UR7, PT ;  /* 0x0000000708007c0c */ /* 0x004fda000bf06270 */
[----:B------:R-:W-:-:S05]  /*0260*/  @P0 IADD3 R8, PT, PT, -R8, UR8, RZ ;  /* 0x0000000808080c10 */ /* 0x000fca000fffe1ff */
[----:B------:R-:W-:-:S05]  /*0270*/  IMAD R19, R8, UR6, R5 ;  /* 0x0000000608137c24 */ /* 0x000fca000f8e0205 */
[----:B-1----:R-:W-:-:S04]  /*0280*/  IADD3 R8, P0, PT, R19, UR12, RZ ;  /* 0x0000000c13087c10 */ /* 0x002fc8000ff1e0ff */
[----:B------:R-:W-:-:S05]  /*0290*/  LEA.HI.X.SX32 R9, R19, UR13, 0x1, P0 ;  /* 0x0000000d13097c11 */ /* 0x000fca00080f0eff */
[----:B------:R1:W2:Y:S01]  /*02a0*/  LDG.E.U8 R11, desc[UR10][R8.64] ;  /* 0x0000000a080b7981 */ /* 0x0002a2000c1e1100 */
[----:B------:R-:W-:-:S05]  /*02b0*/  VIADD R10, R6, 0x1 ;  /* 0x00000001060a7836 */ /* 0x000fca0000000000 */
[----:B------:R-:W-:Y:S01]  /*02c0*/  IABS R14, R10 ;  /* 0x0000000a000e7213 */ /* 0x000fe20000000000 */
[----:B------:R-:W-:-:S03]  /*02d0*/  VIADD R10, R6, 0x2 ;  /* 0x00000002060a7836 */ /* 0x000fc60000000000 */
[----:B------:R-:W-:Y:S02]  /*02e0*/  ISETP.GE.AND P0, PT, R14, UR7, PT ;  /* 0x000000070e007c0c */ /* 0x000fe4000bf06270 */
[----:B------:R-:W-:Y:S01]  /*02f0*/  IABS R15, R10 ;  /* 0x0000000a000f7213 */ /* 0x000fe20000000000 */
[----:B------:R-:W-:-:S03]  /*0300*/  IMAD.MOV.U32 R10, RZ, RZ, R14 ;  /* 0x000000ffff0a7224 */ /* 0x000fc600078e000e */
[----:B------:R-:W-:-:S07]  /*0310*/  ISETP.GE.AND P1, PT, R15, UR7, PT ;  /* 0x000000070f007c0c */ /* 0x000fce000bf26270 */
[----:B------:R-:W-:Y:S01]  /*0320*/  @P0 IADD3 R10, PT, PT, -R14, UR8, RZ ;  /* 0x000000080e0a0c10 */ /* 0x000fe2000fffe1ff */
[----:B------:R-:W-:-:S04]  /*0330*/  IMAD.MOV.U32 R14, RZ, RZ, R15 ;  /* 0x000000ffff0e7224 */ /* 0x000fc800078e000f */
[----:B------:R-:W-:Y:S01]  /*0340*/  IMAD R10, R10, UR6, R5 ;  /* 0x000000060a0a7c24 */ /* 0x000fe2000f8e0205 */
[----:B------:R-:W-:-:S04]  /*0350*/  @P1 IADD3 R14, PT, PT, -R15, UR8, RZ ;  /* 0x000000080f0e1c10 */ /* 0x000fc8000fffe1ff */
[----:B-1----:R-:W-:Y:S01]  /*0360*/  IADD3 R8, P0, PT, R10, UR12, RZ ;  /* 0x0000000c0a087c10 */ /* 0x002fe2000ff1e0ff */
[----:B------:R-:W-:-:S03]  /*0370*/  IMAD R23, R14, UR6, R5 ;  /* 0x000000060e177c24 */ /* 0x000fc6000f8e0205 */
[----:B------:R-:W-:Y:S02]  /*0380*/  LEA.HI.X.SX32 R9, R10, UR13, 0x1, P0 ;  /* 0x0000000d0a097c11 */ /* 0x000fe400080f0eff */
[----:B------:R-:W-:-:S03]  /*0390*/  IADD3 R14, P0, PT, R23, UR12, RZ ;  /* 0x0000000c170e7c10 */ /* 0x000fc6000ff1e0ff */
[----:B------:R1:W3:Y:S01]  /*03a0*/  LDG.E.U8 R21, desc[UR10][R8.64] ;  /* 0x0000000a08157981 */ /* 0x0002e2000c1e1100 */
[----:B------:R-:W-:-:S05]  /*03b0*/  LEA.HI.X.SX32 R15, R23, UR13, 0x1, P0 ;  /* 0x0000000d170f7c11 */ /* 0x000fca00080f0eff */
[----:B------:R4:W5:Y:S01]  /*03c0*/  LDG.E.U8 R20, desc[UR10][R14.64] ;  /* 0x0000000a0e147981 */ /* 0x000962000c1e1100 */
[C---:B------:R-:W-:Y:S02]  /*03d0*/  VIADD R16, R6.reuse, 0x3 ;  /* 0x0000000306107836 */ /* 0x040fe40000000000 */
[C---:B------:R-:W-:Y:S02]  /*03e0*/  VIADD R17, R6.reuse, 0x4 ;  /* 0x0000000406117836 */ /* 0x040fe40000000000 */
[C---:B-1----:R-:W-:Y:S01]  /*03f0*/  VIADD R8, R6.reuse, 0x6 ;  /* 0x0000000606087836 */ /* 0x042fe20000000000 */
[----:B------:R-:W-:Y:S01]  /*0400*/  IABS R18, R16 ;  /* 0x0000001000127213 */ /* 0x000fe20000000000 */
[----:B------:R-:W-:Y:S01]  /*0410*/  VIADD R16, R6, 0x5 ;  /* 0x0000000506107836 */ /* 0x000fe20000000000 */
[----:B------:R-:W-:Y:S02]  /*0420*/  IABS R9, R17 ;  /* 0x0000001100097213 */ /* 0x000fe40000000000 */
[----:B------:R-:W-:Y:S01]  /*0430*/  IABS R24, R8 ;  /* 0x0000000800187213 */ /* 0x000fe20000000000 */
[----:B------:R-:W-:Y:S01]  /*0440*/  IMAD.MOV.U32 R17, RZ, RZ, R18 ;  /* 0x000000ffff117224 */ /* 0x000fe200078e0012 */
[----:B------:R-:W-:Y:S01]  /*0450*/  IABS R18, R16 ;  /* 0x0000001000127213 */ /* 0x000fe20000000000 */
[----:B----4-:R-:W-:Y:S01]  /*0460*/  IMAD.MOV.U32 R14, RZ, RZ, R9 ;  /* 0x000000ffff0e7224 */ /* 0x010fe200078e0009 */
[----:B------:R-:W-:Y:S01]  /*0470*/  ISETP.GE.AND P2, PT, R9, UR7, PT ;  /* 0x0000000709007c0c */ /* 0x000fe2000bf46270 */
[----:B------:R-:W-:Y:S01]  /*0480*/  IMAD.MOV.U32 R8, RZ, RZ, R17 ;  /* 0x000000ffff087224 */ /* 0x000fe200078e0011 */
[----:B------:R-:W-:-:S02]  /*0490*/  ISETP.GE.AND P1, PT, R17, UR7, PT ;  /* 0x0000000711007c0c */ /* 0x000fc4000bf26270 */
[----:B------:R-:W-:-:S09]  /*04a0*/  ISETP.GE.AND P3, PT, R18, UR7, PT ;  /* 0x0000000712007c0c */ /* 0x000fd2000bf66270 */
[----:B------:R-:W-:Y:S02]  /*04b0*/  @P2 IADD3 R14, PT, PT, -R9, UR8, RZ ;  /* 0x00000008090e2c10 */ /* 0x000fe4000fffe1ff */
[----:B------:R-:W-:Y:S02]  /*04c0*/  @P1 IADD3 R8, PT, PT, -R17, UR8, RZ ;  /* 0x0000000811081c10 */ /* 0x000fe4000fffe1ff */
[----:B------:R-:W-:Y:S02]  /*04d0*/  ISETP.GE.AND P1, PT, R24, UR7, PT ;  /* 0x0000000718007c0c */ /* 0x000fe4000bf26270 */
[----:B------:R-:W-:Y:S01]  /*04e0*/  @P3 IADD3 R18, PT, PT, -R18, UR8, RZ ;  /* 0x0000000812123c10 */ /* 0x000fe2000fffe1ff */
[--C-:B------:R-:W-:Y:S02]  /*04f0*/  IMAD R9, R8, UR6, R5.reuse ;  /* 0x0000000608097c24 */ /* 0x100fe4000f8e0205 */
[----:B------:R-:W-:-:S03]  /*0500*/  IMAD R8, R14, UR6, R5 ;  /* 0x000000060e087c24 */ /* 0x000fc6000f8e0205 */
[C---:B------:R-:W-:Y:S02]  /*0510*/  IADD3 R26, P2, PT, R9.reuse, UR12, RZ ;  /* 0x0000000c091a7c10 */ /* 0x040fe4000ff5e0ff */
[----:B------:R-:W-:Y:S02]  /*0520*/  IADD3 R28, P3, PT, R8, UR12, RZ ;  /* 0x0000000c081c7c10 */ /* 0x000fe4000ff7e0ff */
[----:B------:R-:W-:Y:S02]  /*0530*/  LEA.HI.X.SX32 R27, R9, UR13, 0x1, P2 ;  /* 0x0000000d091b7c11 */ /* 0x000fe400090f0eff */
[----:B------:R-:W-:Y:S02]  /*0540*/  @P1 IADD3 R24, PT, PT, -R24, UR8, RZ ;  /* 0x0000000818181c10 */ /* 0x000fe4000fffe1ff */
[----:B------:R-:W-:Y:S01]  /*0550*/  LEA.HI.X.SX32 R29, R8, UR13, 0x1, P3 ;  /* 0x0000000d081d7c11 */ /* 0x000fe200098f0eff */
[----:B------:R-:W4:Y:S04]  /*0560*/  LDG.E.U8 R26, desc[UR10][R26.64] ;  /* 0x0000000a1a1a7981 */ /* 0x000f28000c1e1100 */
[----:B------:R1:W4:Y:S01]  /*0570*/  LDG.E.U8 R25, desc[UR10][R28.64] ;  /* 0x0000000a1c197981 */ /* 0x000322000c1e1100 */
[----:B------:R-:W-:-:S02]  /*0580*/  IMAD R24, R24, UR6, R5 ;  /* 0x0000000618187c24 */ /* 0x000fc4000f8e0205 */
[----:B-1----:R-:W-:-:S05]  /*0590*/  VIADD R28, R6, 0x7 ;  /* 0x00000007061c7836 */ /* 0x002fca0000000000 */
[----:B------:R-:W-:-:S04]  /*05a0*/  IABS R28, R28 ;  /* 0x0000001c001c7213 */ /* 0x000fc80000000000 */
[----:B------:R-:W-:-:S13]  /*05b0*/  ISETP.GE.AND P2, PT, R28, UR7, PT ;  /* 0x000000071c007c0c */ /* 0x000fda000bf46270 */
[----:B------:R-:W-:-:S05]  /*05c0*/  @P2 IADD3 R28, PT, PT, -R28, UR8, RZ ;  /* 0x000000081c1c2c10 */ /* 0x000fca000fffe1ff */
[--C-:B------:R-:W-:Y:S01]  /*05d0*/  IMAD R28, R28, UR6, R5.reuse ;  /* 0x000000061c1c7c24 */ /* 0x100fe2000f8e0205 */
[----:B--2---:R-:W-:Y:S01]  /*05e0*/  ISETP.NE.AND P0, PT, R11, RZ, PT ;  /* 0x000000ff0b00720c */ /* 0x004fe20003f05270 */
[----:B------:R-:W-:-:S05]  /*05f0*/  IMAD R11, R18, UR6, R5 ;  /* 0x00000006120b7c24 */ /* 0x000fca000f8e0205 */
[----:B------:R-:W-:-:S07]  /*0600*/  IADD3 R14, P1, PT, R11, UR12, RZ ;  /* 0x0000000c0b0e7c10 */ /* 0x000fce000ff3e0ff */
[----:B------:R-:W1:Y:S01]  /*0610*/  @P0 LDC.64 R16, c[0x0][0x380] ;  /* 0x0000e000ff100b82 */ /* 0x000e620000000a00 */
[----:B------:R-:W-:Y:S01]  /*0620*/  LEA.HI.X.SX32 R15, R11, UR13, 0x1, P1 ;  /* 0x0000000d0b0f7c11 */ /* 0x000fe200088f0eff */
[----:B------:R-:W-:-:S04]  /*0630*/  VIADD R18, R7, 0xfffffffd ;  /* 0xfffffffd07127836 */ /* 0x000fc80000000000 */
[----:B------:R0:W2:Y:S02]  /*0640*/  LDG.E.U8 R22, desc[UR10][R14.64] ;  /* 0x0000000a0e167981 */ /* 0x0000a4000c1e1100 */
[----:B0-----:R-:W-:-:S04]  /*0650*/  IMAD.WIDE R14, R18, 0x4, R12 ;  /* 0x00000004120e7825 */ /* 0x001fc800078e020c */
[----:B-1----:R-:W-:Y:S01]  /*0660*/  @P0 IMAD.WIDE R16, R19, 0x4, R16 ;  /* 0x0000000413100825 */ /* 0x002fe200078e0210 */
[----:B------:R-:W2:Y:S01]  /*0670*/  @P0 LDG.E R29, desc[UR10][R14.64] ;  /* 0x0000000a0e1d0981 */ /* 0x000ea2000c1e1900 */
[----:B------:R-:W-:-:S04]  /*0680*/  IADD3 R18, P1, PT, R24, UR12, RZ ;  /* 0x0000000c18127c10 */ /* 0x000fc8000ff3e0ff */
[----:B------:R-:W2:Y:S01]  /*0690*/  @P0 LDG.E R16, desc[UR10][R16.64] ;  /* 0x0000000a10100981 */ /* 0x000ea2000c1e1900 */
[----:B------:R-:W-:-:S05]  /*06a0*/  LEA.HI.X.SX32 R19, R24, UR13, 0x1, P1 ;  /* 0x0000000d18137c11 */ /* 0x000fca00088f0eff */
[----:B------:R0:W2:Y:S01]  /*06b0*/  LDG.E.U8 R27, desc[UR10][R18.64] ;  /* 0x0000000a121b7981 */ /* 0x0000a2000c1e1100 */
[----:B-----5:R-:W-:Y:S02]  /*06c0*/  ISETP.NE.AND P2, PT, R20, RZ, PT ;  /* 0x000000ff1400720c */ /* 0x020fe40003f45270 */
[C---:B------:R-:W-:Y:S02]  /*06d0*/  IADD3 R20, P3, PT, R28.reuse, UR12, RZ ;  /* 0x0000000c1c147c10 */ /* 0x040fe4000ff7e0ff */
[----:B---3--:R-:W-:Y:S02]  /*06e0*/  ISETP.NE.AND P1, PT, R21, RZ, PT ;  /* 0x000000ff1500720c */ /* 0x008fe40003f25270 */
[----:B------:R-:W-:-:S05]  /*06f0*/  LEA.HI.X.SX32 R21, R28, UR13, 0x1, P3 ;  /* 0x0000000d1c157c11 */ /* 0x000fca00098f0eff */
[----:B------:R-:W3:Y:S02]  /*0700*/  LDG.E.U8 R20, desc[UR10][R20.64] ;  /* 0x0000000a14147981 */ /* 0x000ee4000c1e1100 */
[----:B0-----:R-:W0:Y:S02]  /*0710*/  @P2 LDC.64 R18, c[0x0][0x380] ;  /* 0x0000e000ff122b82 */ /* 0x001e240000000a00 */
[----:B0-----:R-:W-:-:S06]  /*0720*/  @P2 IMAD.WIDE R18, R23, 0x4, R18 ;  /* 0x0000000417122825 */ /* 0x001fcc00078e0212 */
[----:B------:R-:W5:Y:S01]  /*0730*/  @P2 LDG.E R18, desc[UR10][R18.64] ;  /* 0x0000000a12122981 */ /* 0x000f62000c1e1900 */
[----:B----4-:R-:W-:-:S03]  /*0740*/  ISETP.NE.AND P3, PT, R25, RZ, PT ;  /* 0x000000ff1900720c */ /* 0x010fc60003f65270 */
[----:B------:R-:W4:Y:S10]  /*0750*/  @P1 LDG.E R25, desc[UR10][R14.64+0x4] ;  /* 0x0000040a0e191981 */ /* 0x000f34000c1e1900 */
[----:B------:R-:W5:Y:S01]  /*0760*/  @P3 LDG.E R19, desc[UR10][R14.64+0x10] ;  /* 0x0000100a0e133981 */ /* 0x000f62000c1e1900 */
[----:B--2---:R-:W-:-:S02]  /*0770*/  ISETP.NE.AND P4, PT, R22, RZ, PT ;  /* 0x000000ff1600720c */ /* 0x004fc40003f85270 */
[----:B------:R-:W0:Y:S01]  /*0780*/  @P3 LDC.64 R22, c[0x0][0x380] ;  /* 0x0000e000ff163b82 */ /* 0x000e220000000a00 */
[----:B------:R-:W-:Y:S01]  /*0790*/  @P0 FADD R0, R0, R29 ;  /* 0x0000001d00000221 */ /* 0x000fe20000000000 */
[----:B------:R-:W-:Y:S01]  /*07a0*/  @P0 FFMA R3, R29, R16, R3 ;  /* 0x000000101d030223 */ /* 0x000fe20000000003 */
[----:B------:R-:W-:-:S05]  /*07b0*/  ISETP.NE.AND P0, PT, R26, RZ, PT ;  /* 0x000000ff1a00720c */ /* 0x000fca0003f05270 */
[----:B------:R-:W1:Y:S01]  /*07c0*/  @P1 LDC.64 R16, c[0x0][0x380] ;  /* 0x0000e000ff101b82 */ /* 0x000e620000000a00 */
[----:B------:R-:W-:-:S07]  /*07d0*/  ISETP.NE.AND P5, PT, R27, RZ, PT ;  /* 0x000000ff1b00720c */ /* 0x000fce0003fa5270 */
[----:B------:R-:W2:Y:S01]  /*07e0*/  @P0 LDC.64 R26, c[0x0][0x380] ;  /* 0x0000e000ff1a0b82 */ /* 0x000ea20000000a00 */
[----:B0-----:R-:W-:Y:S01]  /*07f0*/  @P3 IMAD.WIDE R22, R8, 0x4, R22 ;  /* 0x0000000408163825 */ /* 0x001fe200078e0216 */
[----:B---3--:R-:W-:-:S05]  /*0800*/  ISETP.NE.AND P6, PT, R20, RZ, PT ;  /* 0x000000ff1400720c */ /* 0x008fca0003fc5270 */
[----:B------:R-:W3:Y:S01]  /*0810*/  @P3 LDG.E R22, desc[UR10][R22.64] ;  /* 0x0000000a16163981 */ /* 0x000ee2000c1e1900 */
[----:B-1----:R-:W-:-:S05]  /*0820*/  @P1 IMAD.WIDE R16, R10, 0x4, R16 ;  /* 0x000000040a101825 */ /* 0x002fca00078e0210 */
[----:B------:R0:W5:Y:S02]  /*0830*/  @P1 LDG.E R10, desc[UR10][R16.64] ;  /* 0x0000000a100a1981 */ /* 0x000164000c1e1900 */
[----:B------:R-:W1:Y:S02]  /*0840*/  @P6 LDC.64 R20, c[0x0][0x380] ;  /* 0x0000e000ff146b82 */ /* 0x000e640000000a00 */
[----:B------:R-:W3:Y:S01]  /*0850*/  @P6 LDG.E R23, desc[UR10][R14.64+0x1c] ;  /* 0x00001c0a0e176981 */ /* 0x000ee2000c1e1900 */
[----:B--2---:R-:W-:-:S05]  /*0860*/  @P0 IMAD.WIDE R26, R9, 0x4, R26 ;  /* 0x00000004091a0825 */ /* 0x004fca00078e021a */
[----:B------:R-:W2:Y:S01]  /*0870*/  @P5 LDC.64 R8, c[0x0][0x380] ;  /* 0x0000e000ff085b82 */ /* 0x000ea20000000a00 */
[----:B------:R-:W3:Y:S07]  /*0880*/  @P0 LDG.E R26, desc[UR10][R26.64] ;  /* 0x0000000a1a1a0981 */ /* 0x000eee000c1e1900 */
[----:B0-----:R-:W0:Y:S01]  /*0890*/  @P4 LDC.64 R16, c[0x0][0x380] ;  /* 0x0000e000ff104b82 */ /* 0x001e220000000a00 */
[----:B------:R-:W3:Y:S01]  /*08a0*/  @P4 LDG.E R27, desc[UR10][R14.64+0x14] ;  /* 0x0000140a0e1b4981 */ /* 0x000ee2000c1e1900 */
[----:B--2---:R-:W-:-:S03]  /*08b0*/  @P5 IMAD.WIDE R8, R24, 0x4, R8 ;  /* 0x0000000418085825 */ /* 0x004fc600078e0208 */
[----:B------:R-:W2:Y:S01]  /*08c0*/  @P0 LDG.E R24, desc[UR10][R14.64+0xc] ;  /* 0x00000c0a0e180981 */ /* 0x000ea2000c1e1900 */
[----:B-1----:R-:W-:-:S03]  /*08d0*/  @P6 IMAD.WIDE R20, R28, 0x4, R20 ;  /* 0x000000041c146825 */ /* 0x002fc600078e0214 */
[----:B------:R-:W3:Y:S01]  /*08e0*/  @P5 LDG.E R8, desc[UR10][R8.64] ;  /* 0x0000000a08085981 */ /* 0x000ee2000c1e1900 */
[----:B0-----:R-:W-:-:S03]  /*08f0*/  @P4 IMAD.WIDE R16, R11, 0x4, R16 ;  /* 0x000000040b104825 */ /* 0x001fc600078e0210 */
[----:B------:R-:W2:Y:S04]  /*0900*/  @P2 LDG.E R11, desc[UR10][R14.64+0x8] ;  /* 0x0000080a0e0b2981 */ /* 0x000ea8000c1e1900 */
[----:B------:R-:W3:Y:S04]  /*0910*/  @P4 LDG.E R16, desc[UR10][R16.64] ;  /* 0x0000000a10104981 */ /* 0x000ee8000c1e1900 */
[----:B------:R-:W3:Y:S04]  /*0920*/  @P5 LDG.E R28, desc[UR10][R14.64+0x18] ;  /* 0x0000180a0e1c5981 */ /* 0x000ee8000c1e1900 */
[----:B------:R-:W3:Y:S01]  /*0930*/  @P6 LDG.E R20, desc[UR10][R20.64] ;  /* 0x0000000a14146981 */ /* 0x000ee2000c1e1900 */
[----:B----4-:R-:W-:Y:S01]  /*0940*/  @P1 FADD R0, R0, R25 ;  /* 0x0000001900001221 */ /* 0x010fe20000000000 */
[----:B------:R-:W-:-:S04]  /*0950*/  UIADD3 UR4, UPT, UPT, UR4, 0x8, URZ ;  /* 0x0000000804047890 */ /* 0x000fc8000fffe0ff */
[----:B------:R-:W-:Y:S01]  /*0960*/  UISETP.NE.AND UP0, UPT, UR4, URZ, UPT ;  /* 0x000000ff0400728c */ /* 0x000fe2000bf05270 */
[----:B------:R-:W-:Y:S02]  /*0970*/  VIADD R7, R7, 0x8 ;  /* 0x0000000807077836 */ /* 0x000fe40000000000 */
[----:B------:R-:W-:Y:S01]  /*0980*/  VIADD R6, R6, 0x8 ;  /* 0x0000000806067836 */ /* 0x000fe20000000000 */
[----:B------:R-:W-:Y:S01]  /*0990*/  UIADD3 UR5, UPT, UPT, UR5, 0x8, URZ ;  /* 0x0000000805057890 */ /* 0x000fe2000fffe0ff */
[----:B-----5:R-:W-:Y:S01]  /*09a0*/  @P1 FFMA R3, R25, R10, R3 ;  /* 0x0000000a19031223 */ /* 0x020fe20000000003 */
[----:B--2---:R-:W-:-:S03]  /*09b0*/  @P2 FADD R0, R0, R11 ;  /* 0x0000000b00002221 */ /* 0x004fc60000000000 */
[----:B------:R-:W-:Y:S01]  /*09c0*/  @P2 FFMA R3, R11, R18, R3 ;  /* 0x000000120b032223 */ /* 0x000fe20000000003 */
[----:B------:R-:W-:-:S03]  /*09d0*/  @P0 FADD R0, R0, R24 ;  /* 0x0000001800000221 */ /* 0x000fc60000000000 */
[----:B---3--:R-:W-:Y:S01]  /*09e0*/  @P0 FFMA R3, R24, R26, R3 ;  /* 0x0000001a18030223 */ /* 0x008fe20000000003 */
[----:B------:R-:W-:-:S03]  /*09f0*/  @P3 FADD R0, R0, R19 ;  /* 0x0000001300003221 */ /* 0x000fc60000000000 */
[----:B------:R-:W-:Y:S01]  /*0a00*/  @P3 FFMA R3, R19, R22, R3 ;  /* 0x0000001613033223 */ /* 0x000fe20000000003 */
[----:B------:R-:W-:-:S03]  /*0a10*/  @P4 FADD R0, R0, R27 ;  /* 0x0000001b00004221 */ /* 0x000fc60000000000 */
[----:B------:R-:W-:Y:S01]  /*0a20*/  @P4 FFMA R3, R27, R16, R3 ;  /* 0x000000101b034223 */ /* 0x000fe20000000003 */
[----:B------:R-:W-:-:S03]  /*0a30*/  @P5 FADD R0, R0, R28 ;  /* 0x0000001c00005221 */ /* 0x000fc60000000000 */
[----:B------:R-:W-:Y:S01]  /*0a40*/  @P5 FFMA R3, R28, R8, R3 ;  /* 0x000000081c035223 */ /* 0x000fe20000000003 */
[----:B------:R-:W-:-:S03]  /*0a50*/  @P6 FADD R0, R0, R23 ;  /* 0x0000001700006221 */ /* 0x000fc60000000000 */
[----:B------:R-:W-:Y:S01]  /*0a60*/  @P6 FFMA R3, R23, R20, R3 ;  /* 0x0000001417036223 */ /* 0x000fe20000000003 */
[----:B------:R-:W-:Y:S06]  /*0a70*/  BRA.U UP0, `(.L_x_52) ;  /* 0xfffffff500f07547 */ /* 0x000fec000b83ffff */
[----:B------:R-:W-:-:S12]  /*0a80*/  UIADD3 UR4, UPT, UPT, UR5, -0x3, URZ ;  /* 0xfffffffd05047890 */ /* 0x000fd8000fffe0ff */
.L_x_51:
[----:B------:R-:W0:Y:S02]  /*0a90*/  LDC R16, c[0x0][0x3a8] ;  /* 0x0000ea00ff107b82 */ /* 0x000e240000000800 */
[C---:B0-----:R-:W-:Y:S01]  /*0aa0*/  IMAD.SHL.U32 R6, R16.reuse, 0x2, RZ ;  /* 0x0000000210067824 */ /* 0x041fe200078e00ff */
[----:B------:R-:W-:-:S04]  /*0ab0*/  LOP3.LUT R7, R16, 0x1, RZ, 0xc0, !PT ;  /* 0x0000000110077812 */ /* 0x000fc800078ec0ff */
[----:B------:R-:W-:Y:S02]  /*0ac0*/  LOP3.LUT R6, R6, 0x6, RZ, 0xc0, !PT ;  /* 0x0000000606067812 */ /* 0x000fe400078ec0ff */
[----:B------:R-:W-:Y:S02]  /*0ad0*/  ISETP.NE.U32.AND P0, PT, R7, 0x1, PT ;  /* 0x000000010700780c */ /* 0x000fe40003f05070 */
[----:B------:R-:W-:-:S13]  /*0ae0*/  ISETP.GE.U32.AND P1, PT, R6, 0x3, PT ;  /* 0x000000030600780c */ /* 0x000fda0003f26070 */
[----:B------:R-:W-:Y:S05]  /*0af0*/  @!P1 BRA `(.L_x_53) ;  /* 0x0000000400149947 */ /* 0x000fea0003800000 */
[----:B------:R-:W-:Y:S01]  /*0b00*/  VIADD R9, R2, UR4 ;  /* 0x0000000402097c36 */ /* 0x000fe20008000000 */
[----:B------:R-:W0:Y:S01]  /*0b10*/  LDCU.64 UR12, c[0x0][0x388] ;  /* 0x00007100ff0c77ac */ /* 0x000e220008000a00 */
[----:B------:R-:W1:Y:S02]  /*0b20*/  LDC.64 R14, c[0x0][0x3a0] ;  /* 0x0000e800ff0e7b82 */ /* 0x000e640000000a00 */
[C---:B------:R-:W-:Y:S01]  /*0b30*/  VIADD R6, R9.reuse, 0x1 ;  /* 0x0000000109067836 */ /* 0x040fe20000000000 */
[----:B------:R-:W-:Y:S01]  /*0b40*/  IABS R8, R9 ;  /* 0x0000000900087213 */ /* 0x000fe20000000000 */
[----:B------:R-:W-:-:S03]  /*0b50*/  VIADD R7, R9, 0x2 ;  /* 0x0000000209077836 */ /* 0x000fc60000000000 */
[----:B------:R-:W-:Y:S01]  /*0b60*/  IABS R10, R6 ;  /* 0x00000006000a7213 */ /* 0x000fe20000000000 */
[----:B------:R-:W-:Y:S01]  /*0b70*/  VIADD R6, R9, 0x3 ;  /* 0x0000000309067836 */ /* 0x000fe20000000000 */
[----:B------:R-:W-:Y:S02]  /*0b80*/  ISETP.GE.AND P1, PT, R8, UR7, PT ;  /* 0x0000000708007c0c */ /* 0x000fe4000bf26270 */
[----:B------:R-:W-:Y:S01]  /*0b90*/  IABS R9, R7 ;  /* 0x0000000700097213 */ /* 0x000fe20000000000 */
[----:B------:R-:W-:Y:S01]  /*0ba0*/  IMAD.MOV.U32 R7, RZ, RZ, R10 ;  /* 0x000000ffff077224 */ /* 0x000fe200078e000a */
[----:B------:R-:W-:Y:S01]  /*0bb0*/  IABS R12, R6 ;  /* 0x00000006000c7213 */ /* 0x000fe20000000000 */
[----:B------:R-:W-:Y:S02]  /*0bc0*/  IMAD.MOV.U32 R6, RZ, RZ, R8 ;  /* 0x000000ffff067224 */ /* 0x000fe400078e0008 */
[----:B------:R-:W-:Y:S01]  /*0bd0*/  IMAD.MOV.U32 R10, RZ, RZ, R9 ;  /* 0x000000ffff0a7224 */ /* 0x000fe200078e0009 */
[----:B------:R-:W-:-:S04]  /*0be0*/  ISETP.GE.AND P2, PT, R7, UR7, PT ;  /* 0x0000000707007c0c */ /* 0x000fc8000bf46270 */
[----:B------:R-:W-:Y:S02]  /*0bf0*/  ISETP.GE.AND P3, PT, R10, UR7, PT ;  /* 0x000000070a007c0c */ /* 0x000fe4000bf66270 */
[----:B------:R-:W-:Y:S01]  /*0c00*/  @P1 IADD3 R6, PT, PT, -R8, UR8, RZ ;  /* 0x0000000808061c10 */ /* 0x000fe2000fffe1ff */
[----:B------:R-:W-:Y:S01]  /*0c10*/  IMAD.MOV.U32 R8, RZ, RZ, R7 ;  /* 0x000000ffff087224 */ /* 0x000fe200078e0007 */
[----:B------:R-:W-:-:S03]  /*0c20*/  ISETP.GE.AND P1, PT, R12, UR7, PT ;  /* 0x000000070c007c0c */ /* 0x000fc6000bf26270 */
[----:B------:R-:W-:Y:S02]  /*0c30*/  IMAD R23, R6, UR6, R5 ;  /* 0x0000000606177c24 */ /* 0x000fe4000f8e0205 */
[----:B------:R-:W-:-:S03]  /*0c40*/  @P2 IADD3 R8, PT, PT, -R7, UR8, RZ ;  /* 0x0000000807082c10 */ /* 0x000fc6000fffe1ff */
[C---:B0-----:R-:W-:Y:S02]  /*0c50*/  IADD3 R6, P2, PT, R23.reuse, UR12, RZ ;  /* 0x0000000c17067c10 */ /* 0x041fe4000ff5e0ff */
[----:B------:R-:W-:Y:S01]  /*0c60*/  @P3 IADD3 R10, PT, PT, -R10, UR8, RZ ;  /* 0x000000080a0a3c10 */ /* 0x000fe2000fffe1ff */
[--C-:B------:R-:W-:Y:S01]  /*0c70*/  IMAD R21, R8, UR6, R5.reuse ;  /* 0x0000000608157c24 */ /* 0x100fe2000f8e0205 */
[----:B------:R-:W-:Y:S02]  /*0c80*/  LEA.HI.X.SX32 R7, R23, UR13, 0x1, P2 ;  /* 0x0000000d17077c11 */ /* 0x000fe400090f0eff */
[----:B------:R-:W-:Y:S01]  /*0c90*/  @P1 IADD3 R12, PT, PT, -R12, UR8, RZ ;  /* 0x000000080c0c1c10 */ /* 0x000fe2000fffe1ff */
[--C-:B------:R-:W-:Y:S01]  /*0ca0*/  IMAD R17, R10, UR6, R5.reuse ;  /* 0x000000060a117c24 */ /* 0x100fe2000f8e0205 */
[----:B------:R-:W-:Y:S01]  /*0cb0*/  IADD3 R8, P1, PT, R21, UR12, RZ ;  /* 0x0000000c15087c10 */ /* 0x000fe2000ff3e0ff */
[----:B------:R-:W2:Y:S02]  /*0cc0*/  LDG.E.U8 R6, desc[UR10][R6.64] ;  /* 0x0000000a06067981 */ /* 0x000ea4000c1e1100 */
[----:B------:R-:W-:Y:S01]  /*0cd0*/  IMAD R19, R12, UR6, R5 ;  /* 0x000000060c137c24 */ /* 0x000fe2000f8e0205 */
[----:B------:R-:W-:-:S02]  /*0ce0*/  IADD3 R24, P2, PT, R17, UR12, RZ ;  /* 0x0000000c11187c10 */ /* 0x000fc4000ff5e0ff */
[----:B------:R-:W-:Y:S02]  /*0cf0*/  LEA.HI.X.SX32 R9, R21, UR13, 0x1, P1 ;  /* 0x0000000d15097c11 */ /* 0x000fe400088f0eff */
[----:B------:R-:W-:Y:S02]  /*0d00*/  IADD3 R26, P1, PT, R19, UR12, RZ ;  /* 0x0000000c131a7c10 */ /* 0x000fe4000ff3e0ff */
[----:B------:R-:W-:Y:S01]  /*0d10*/  LEA.HI.X.SX32 R25, R17, UR13, 0x1, P2 ;  /* 0x0000000d11197c11 */ /* 0x000fe200090f0eff */
[----:B------:R-:W3:Y:S01]  /*0d20*/  LDG.E.U8 R8, desc[UR10][R8.64] ;  /* 0x0000000a08087981 */ /* 0x000ee2000c1e1100 */
[----:B------:R-:W-:-:S03]  /*0d30*/  LEA.HI.X.SX32 R27, R19, UR13, 0x1, P1 ;  /* 0x0000000d131b7c11 */ /* 0x000fc600088f0eff */
[----:B------:R0:W4:Y:S04]  /*0d40*/  LDG.E.U8 R24, desc[UR10][R24.64] ;  /* 0x0000000a18187981 */ /* 0x000128000c1e1100 */
[----:B------:R-:W5:Y:S01]  /*0d50*/  LDG.E.U8 R26, desc[UR10][R26.64] ;  /* 0x0000000a1a1a7981 */ /* 0x000f62000c1e1100 */
[----:B0-----:R-:W-:-:S04]  /*0d60*/  VIADD R25, R16, UR4 ;  /* 0x0000000410197c36 */ /* 0x001fc80008000000 */
[----:B-1----:R-:W-:Y:S01]  /*0d70*/  IMAD.WIDE R14, R25, 0x4, R14 ;  /* 0x00000004190e7825 */ /* 0x002fe200078e020e */
[----:B--2---:R-:W-:Y:S02]  /*0d80*/  ISETP.NE.AND P1, PT, R6, RZ, PT ;  /* 0x000000ff0600720c */ /* 0x004fe40003f25270 */
[----:B---3--:R-:W-:-:S11]  /*0d90*/  ISETP.NE.AND P2, PT, R8, RZ, PT ;  /* 0x000000ff0800720c */ /* 0x008fd60003f45270 */
[----:B------:R-:W0:Y:S01]  /*0da0*/  @P1 LDC.64 R12, c[0x0][0x380] ;  /* 0x0000e000ff0c1b82 */ /* 0x000e220000000a00 */
[----:B----4-:R-:W-:Y:S01]  /*0db0*/  ISETP.NE.AND P3, PT, R24, RZ, PT ;  /* 0x000000ff1800720c */ /* 0x010fe20003f65270 */
[----:B------:R-:W2:Y:S01]  /*0dc0*/  @P1 LDG.E R18, desc[UR10][R14.64] ;  /* 0x0000000a0e121981 */ /* 0x000ea2000c1e1900 */
[----:B-----5:R-:W-:-:S05]  /*0dd0*/  ISETP.NE.AND P4, PT, R26, RZ, PT ;  /* 0x000000ff1a00720c */ /* 0x020fca0003f85270 */
[----:B------:R-:W1:Y:S01]  /*0de0*/  @P2 LDC.64 R6, c[0x0][0x380] ;  /* 0x0000e000ff062b82 */ /* 0x000e620000000a00 */
[----:B------:R-:W3:Y:S05]  /*0df0*/  @P2 LDG.E R20, desc[UR10][R14.64+0x4] ;  /* 0x0000040a0e142981 */ /* 0x000eea000c1e1900 */
[----:B------:R-:W4:Y:S02]  /*0e00*/  @P3 LDG.E R22, desc[UR10][R14.64+0x8] ;  /* 0x0000080a0e163981 */ /* 0x000f24000c1e1900 */
[----:B------:R-:W5:Y:S02]  /*0e10*/  @P3 LDC.64 R8, c[0x0][0x380] ;  /* 0x0000e000ff083b82 */ /* 0x000f640000000a00 */
[----:B------:R-:W4:Y:S06]  /*0e20*/  @P4 LDG.E R24, desc[UR10][R14.64+0xc] ;  /* 0x00000c0a0e184981 */ /* 0x000f2c000c1e1900 */
[----:B------:R-:W5:Y:S01]  /*0e30*/  @P4 LDC.64 R10, c[0x0][0x380] ;  /* 0x0000e000ff0a4b82 */ /* 0x000f620000000a00 */
[----:B0-----:R-:W-:-:S06]  /*0e40*/  @P1 IMAD.WIDE R12, R23, 0x4, R12 ;  /* 0x00000004170c1825 */ /* 0x001fcc00078e020c */
[----:B------:R-:W4:Y:S01]  /*0e50*/  @P1 LDG.E R12, desc[UR10][R12.64] ;  /* 0x0000000a0c0c1981 */ /* 0x000f22000c1e1900 */
[----:B-1----:R-:W-:-:S06]  /*0e60*/  @P2 IMAD.WIDE R6, R21, 0x4, R6 ;  /* 0x0000000415062825 */ /* 0x002fcc00078e0206 */
[----:B------:R-:W4:Y:S01]  /*0e70*/  @P2 LDG.E R6, desc[UR10][R6.64] ;  /* 0x0000000a06062981 */ /* 0x000f22000c1e1900 */
[----:B-----5:R-:W-:-:S06]  /*0e80*/  @P3 IMAD.WIDE R8, R17, 0x4, R8 ;  /* 0x0000000411083825 */ /* 0x020fcc00078e0208 */
[----:B------:R-:W5:Y:S01]  /*0e90*/  @P3 LDG.E R8, desc[UR10][R8.64] ;  /* 0x0000000a08083981 */ /* 0x000f62000c1e1900 */
[----:B------:R-:W-:-:S06]  /*0ea0*/  @P4 IMAD.WIDE R10, R19, 0x4, R10 ;  /* 0x00000004130a4825 */ /* 0x000fcc00078e020a */
[----:B------:R-:W5:Y:S01]  /*0eb0*/  @P4 LDG.E R10, desc[UR10][R10.64] ;  /* 0x0000000a0a0a4981 */ /* 0x000f62000c1e1900 */
[----:B------:R-:W-:Y:S01]  /*0ec0*/  UIADD3 UR4, UPT, UPT, UR4, 0x4, URZ ;  /* 0x0000000404047890 */ /* 0x000fe2000fffe0ff */
[----:B--2---:R-:W-:-:S04]  /*0ed0*/  @P1 FADD R0, R0, R18 ;  /* 0x0000001200001221 */ /* 0x004fc80000000000 */
[----:B---3--:R-:W-:-:S04]  /*0ee0*/  @P2 FADD R0, R0, R20 ;  /* 0x0000001400002221 */ /* 0x008fc80000000000 */
[----:B----4-:R-:W-:-:S04]  /*0ef0*/  @P3 FADD R0, R0, R22 ;  /* 0x0000001600003221 */ /* 0x010fc80000000000 */
[----:B------:R-:W-:Y:S01]  /*0f00*/  @P4 FADD R0, R0, R24 ;  /* 0x0000001800004221 */ /* 0x000fe20000000000 */
[----:B------:R-:W-:-:S04]  /*0f10*/  @P1 FFMA R3, R18, R12, R3 ;  /* 0x0000000c12031223 */ /* 0x000fc80000000003 */
[----:B------:R-:W-:-:S04]  /*0f20*/  @P2 FFMA R3, R20, R6, R3 ;  /* 0x0000000614032223 */ /* 0x000fc80000000003 */
[----:B-----5:R-:W-:-:S04]  /*0f30*/  @P3 FFMA R3, R22, R8, R3 ;  /* 0x0000000816033223 */ /* 0x020fc80000000003 */
[----:B------:R-:W-:-:S07]  /*0f40*/  @P4 FFMA R3, R24, R10, R3 ;  /* 0x0000000a18034223 */ /* 0x000fce0000000003 */
.L_x_53:
[----:B------:R-:W-:Y:S05]  /*0f50*/  @P0 BRA `(.L_x_54) ;  /* 0x0000000000900947 */ /* 0x000fea0003800000 */
[----:B------:R-:W-:Y:S01]  /*0f60*/  VIADD R6, R2, UR4 ;  /* 0x0000000402067c36 */ /* 0x000fe20008000000 */
[----:B------:R-:W0:Y:S04]  /*0f70*/  LDCU.64 UR12, c[0x0][0x388] ;  /* 0x00007100ff0c77ac */ /* 0x000e280008000a00 */
[----:B------:R-:W-:Y:S01]  /*0f80*/  IABS R7, R6 ;  /* 0x0000000600077213 */ /* 0x000fe20000000000 */
[----:B------:R-:W-:-:S03]  /*0f90*/  VIADD R6, R6, 0x1 ;  /* 0x0000000106067836 */ /* 0x000fc60000000000 */
[----:B------:R-:W-:Y:S02]  /*0fa0*/  ISETP.GE.AND P0, PT, R7, UR7, PT ;  /* 0x0000000707007c0c */ /* 0x000fe4000bf06270 */
[----:B------:R-:W-:Y:S01]  /*0fb0*/  IABS R8, R6 ;  /* 0x0000000600087213 */ /* 0x000fe20000000000 */
[----:B------:R-:W-:-:S03]  /*0fc0*/  IMAD.MOV.U32 R6, RZ, RZ, R7 ;  /* 0x000000ffff067224 */ /* 0x000fc600078e0007 */
[----:B------:R-:W-:-:S07]  /*0fd0*/  ISETP.GE.AND P1, PT, R8, UR7, PT ;  /* 0x0000000708007c0c */ /* 0x000fce000bf26270 */
[----:B------:R-:W-:-:S05]  /*0fe0*/  @P0 IADD3 R6, PT, PT, -R7, UR8, RZ ;  /* 0x0000000807060c10 */ /* 0x000fca000fffe1ff */
[--C-:B------:R-:W-:Y:S01]  /*0ff0*/  IMAD R17, R6, UR6, R5.reuse ;  /* 0x0000000606117c24 */ /* 0x100fe2000f8e0205 */
[----:B------:R-:W-:Y:S01]  /*1000*/  @P1 IADD3 R8, PT, PT, -R8, UR8, RZ ;  /* 0x0000000808081c10 */ /* 0x000fe2000fffe1ff */
[----:B------:R-:W1:Y:S03]  /*1010*/  LDC.64 R6, c[0x0][0x3a0] ;  /* 0x0000e800ff067b82 */ /* 0x000e660000000a00 */
[----:B0-----:R-:W-:Y:S01]  /*1020*/  IADD3 R12, P0, PT, R17, UR12, RZ ;  /* 0x0000000c110c7c10 */ /* 0x001fe2000ff1e0ff */
[----:B------:R-:W-:-:S03]  /*1030*/  IMAD R19, R8, UR6, R5 ;  /* 0x0000000608137c24 */ /* 0x000fc6000f8e0205 */
[----:B------:R-:W-:Y:S02]  /*1040*/  LEA.HI.X.SX32 R13, R17, UR13, 0x1, P0 ;  /* 0x0000000d110d7c11 */ /* 0x000fe400080f0eff */
[----:B------:R-:W-:-:S03]  /*1050*/  IADD3 R14, P0, PT, R19, UR12, RZ ;  /* 0x0000000c130e7c10 */ /* 0x000fc6000ff1e0ff */
[----:B------:R-:W2:Y:S01]  /*1060*/  LDG.E.U8 R12, desc[UR10][R12.64] ;  /* 0x0000000a0c0c7981 */ /* 0x000ea2000c1e1100 */
[----:B------:R-:W-:-:S05]  /*1070*/  LEA.HI.X.SX32 R15, R19, UR13, 0x1, P0 ;  /* 0x0000000d130f7c11 */ /* 0x000fca00080f0eff */
[----:B------:R-:W3:Y:S01]  /*1080*/  LDG.E.U8 R14, desc[UR10][R14.64] ;  /* 0x0000000a0e0e7981 */ /* 0x000ee2000c1e1100 */
[----:B------:R-:W-:-:S04]  /*1090*/  VIADD R21, R16, UR4 ;  /* 0x0000000410157c36 */ /* 0x000fc80008000000 */
[----:B-1----:R-:W-:Y:S01]  /*10a0*/  IMAD.WIDE R6, R21, 0x4, R6 ;  /* 0x0000000415067825 */ /* 0x002fe200078e0206 */
[----:B--2---:R-:W-:Y:S02]  /*10b0*/  ISETP.NE.AND P0, PT, R12, RZ, PT ;  /* 0x000000ff0c00720c */ /* 0x004fe40003f05270 */
[----:B---3--:R-:W-:-:S11]  /*10c0*/  ISETP.NE.AND P1, PT, R14, RZ, PT ;  /* 0x000000ff0e00720c */ /* 0x008fd60003f25270 */
[----:B------:R-:W0:Y:S01]  /*10d0*/  @P0 LDC.64 R10, c[0x0][0x380] ;  /* 0x0000e000ff0a0b82 */ /* 0x000e220000000a00 */
[----:B------:R-:W2:Y:S04]  /*10e0*/  @P0 LDG.E R18, desc[UR10][R6.64] ;  /* 0x0000000a06120981 */ /* 0x000ea8000c1e1900 */
[----:B------:R-:W3:Y:S03]  /*10f0*/  @P1 LDG.E R12, desc[UR10][R6.64+0x4] ;  /* 0x0000040a060c1981 */ /* 0x000ee6000c1e1900 */
[----:B------:R-:W1:Y:S01]  /*1100*/  @P1 LDC.64 R8, c[0x0][0x380] ;  /* 0x0000e000ff081b82 */ /* 0x000e620000000a00 */
[----:B0-----:R-:W-:-:S06]  /*1110*/  @P0 IMAD.WIDE R10, R17, 0x4, R10 ;  /* 0x00000004110a0825 */ /* 0x001fcc00078e020a */
[----:B------:R-:W4:Y:S01]  /*1120*/  @P0 LDG.E R10, desc[UR10][R10.64] ;  /* 0x0000000a0a0a0981 */ /* 0x000f22000c1e1900 */
[----:B-1----:R-:W-:-:S06]  /*1130*/  @P1 IMAD.WIDE R8, R19, 0x4, R8 ;  /* 0x0000000413081825 */ /* 0x002fcc00078e0208 */
[----:B------:R-:W5:Y:S01]  /*1140*/  @P1 LDG.E R8, desc[UR10][R8.64] ;  /* 0x0000000a08081981 */ /* 0x000f62000c1e1900 */
[----:B------:R-:W-:Y:S01]  /*1150*/  UIADD3 UR4, UPT, UPT, UR4, 0x2, URZ ;  /* 0x0000000204047890 */ /* 0x000fe2000fffe0ff */
[----:B--2---:R-:W-:-:S04]  /*1160*/  @P0 FADD R0, R0, R18 ;  /* 0x0000001200000221 */ /* 0x004fc80000000000 */
[----:B---3--:R-:W-:Y:S01]  /*1170*/  @P1 FADD R0, R0, R12 ;  /* 0x0000000c00001221 */ /* 0x008fe20000000000 */
[----:B----4-:R-:W-:-:S04]  /*1180*/  @P0 FFMA R3, R18, R10, R3 ;  /* 0x0000000a12030223 */ /* 0x010fc80000000003 */
[----:B-----5:R-:W-:-:S07]  /*1190*/  @P1 FFMA R3, R12, R8, R3 ;  /* 0x000000080c031223 */ /* 0x020fce0000000003 */
.L_x_54:
[----:B------:R-:W-:Y:S01]  /*11a0*/  VIADD R2, R2, UR4 ;  /* 0x0000000402027c36 */ /* 0x000fe20008000000 */
[----:B------:R-:W0:Y:S01]  /*11b0*/  LDCU.64 UR12, c[0x0][0x388] ;  /* 0x00007100ff0c77ac */ /* 0x000e220008000a00 */
[----:B------:R-:W1:Y:S03]  /*11c0*/  LDC.64 R8, c[0x0][0x3a0] ;  /* 0x0000e800ff087b82 */ /* 0x000e660000000a00 */
[----:B------:R-:W-:-:S04]  /*11d0*/  IABS R2, R2 ;  /* 0x0000000200027213 */ /* 0x000fc80000000000 */
[----:B------:R-:W-:-:S13]  /*11e0*/  ISETP.GE.AND P0, PT, R2, UR7, PT ;  /* 0x0000000702007c0c */ /* 0x000fda000bf06270 */
[----:B------:R-:W-:-:S05]  /*11f0*/  @P0 IADD3 R2, PT, PT, -R2, UR8, RZ ;  /* 0x0000000802020c10 */ /* 0x000fca000fffe1ff */
[----:B------:R-:W-:-:S05]  /*1200*/  IMAD R11, R2, UR6, R5 ;  /* 0x00000006020b7c24 */ /* 0x000fca000f8e0205 */
[----:B0-----:R-:W-:-:S04]  /*1210*/  IADD3 R6, P0, PT, R11, UR12, RZ ;  /* 0x0000000c0b067c10 */ /* 0x001fc8000ff1e0ff */
[----:B------:R-:W-:-:S05]  /*1220*/  LEA.HI.X.SX32 R7, R11, UR13, 0x1, P0 ;  /* 0x0000000d0b077c11 */ /* 0x000fca00080f0eff */
[----:B------:R-:W2:Y:S01]  /*1230*/  LDG.E.U8 R6, desc[UR10][R6.64] ;  /* 0x0000000a06067981 */ /* 0x000ea2000c1e1100 */
[----:B------:R-:W-:Y:S01]  /*1240*/  VIADD R5, R16, UR4 ;  /* 0x0000000410057c36 */ /* 0x000fe20008000000 */
[----:B------:R-:W-:Y:S03]  /*1250*/  BSSY.RECONVERGENT B0, `(.L_x_50) ;  /* 0x000000a000007945 */ /* 0x000fe60003800200 */
[----:B-1----:R-:W-:Y:S01]  /*1260*/  IMAD.WIDE R8, R5, 0x4, R8 ;  /* 0x0000000405087825 */ /* 0x002fe200078e0208 */
[----:B--2---:R-:W-:-:S13]  /*1270*/  ISETP.NE.AND P0, PT, R6, RZ, PT ;  /* 0x000000ff0600720c */ /* 0x004fda0003f05270 */
[----:B------:R-:W-:Y:S05]  /*1280*/  @!P0 BRA `(.L_x_55) ;  /* 0x0000000000188947 */ /* 0x000fea0003800000 */
[----:B------:R-:W0:Y:S01]  /*1290*/  LDC.64 R6, c[0x0][0x380] ;  /* 0x0000e000ff067b82 */ /* 0x000e220000000a00 */
[----:B------:R-:W2:Y:S01]  /*12a0*/  LDG.E R8, desc[UR10][R8.64] ;  /* 0x0000000a08087981 */ /* 0x000ea2000c1e1900 */
[----:B0-----:R-:W-:-:S06]  /*12b0*/  IMAD.WIDE R6, R11, 0x4, R6 ;  /* 0x000000040b067825 */ /* 0x001fcc00078e0206 */
[----:B------:R-:W3:Y:S01]  /*12c0*/  LDG.E R6, desc[UR10][R6.64] ;  /* 0x0000000a06067981 */ /* 0x000ee2000c1e1900 */
[----:B--2---:R-:W-:Y:S01]  /*12d0*/  FADD R0, R0, R8 ;  /* 0x0000000800007221 */ /* 0x004fe20000000000 */
[----:B---3--:R-:W-:-:S07]  /*12e0*/  FFMA R3, R8, R6, R3 ;  /* 0x0000000608037223 */ /* 0x008fce0000000003 */
.L_x_55:
[----:B------:R-:W-:Y:S05]  /*12f0*/  BSYNC.RECONVERGENT B0 ;  /* 0x0000000000007941 */ /* 0x000fea0003800200 */
.L_x_50:
[----:B------:R-:W-:Y:S01]  /*1300*/  FSETP.GT.AND P0, PT, R0, 9.9999999392252902908e-09, PT ;  /* 0x322bcc770000780b */ /* 0x000fe20003f04000 */
[----:B------:R-:W-:-:S12]  /*1310*/  BSSY.RECONVERGENT B0, `(.L_x_56) ;  /* 0x0000014000007945 */ /* 0x000fd80003800200 */
[----:B------:R-:W-:Y:S05]  /*1320*/  @!P0 BRA `(.L_x_57) ;  /* 0x00000000003c8947 */ /* 0x000fea0003800000 */
[----:B------:R-:W0:Y:S01]  /*1330*/  MUFU.RCP R5, R0 ;  /* 0x0000000000057308 */ /* 0x000e220000001000 */
[----:B------:R-:W-:Y:S07]  /*1340*/  BSSY.RECONVERGENT B1, `(.L_x_58) ;  /* 0x000000b000017945 */ /* 0x000fee0003800200 */
[----:B------:R-:W1:Y:S01]  /*1350*/  FCHK P0, R3, R0 ;  /* 0x0000000003007302 */ /* 0x000e620000000000 */
[----:B0-----:R-:W-:-:S04]  /*1360*/  FFMA R2, R5, -R0, 1 ;  /* 0x3f80000005027423 */ /* 0x001fc80000000800 */
[----:B------:R-:W-:-:S04]  /*1370*/  FFMA R2, R5, R2, R5 ;  /* 0x0000000205027223 */ /* 0x000fc80000000005 */
[----:B------:R-:W-:-:S04]  /*1380*/  FFMA R6, R2, R3, RZ ;  /* 0x0000000302067223 */ /* 0x000fc800000000ff */
[----:B------:R-:W-:-:S04]  /*1390*/  FFMA R5, R6, -R0, R3 ;  /* 0x8000000006057223 */ /* 0x000fc80000000003 */
[----:B------:R-:W-:Y:S01]  /*13a0*/  FFMA R2, R2, R5, R6 ;  /* 0x0000000502027223 */ /* 0x000fe20000000006 */
[----:B-1----:R-:W-:Y:S06]  /*13b0*/  @!P0 BRA `(.L_x_59) ;  /* 0x00000000000c8947 */ /* 0x002fec0003800000 */
[----:B------:R-:W-:-:S07]  /*13c0*/  MOV R2, 0x13e0 ;  /* 0x000013e000027802 */ /* 0x000fce0000000f00 */
[----:B------:R-:W-:Y:S05]  /*13d0*/  CALL.REL.NOINC `($__internal_3_$__cuda_sm3x_div_rn_noftz_f32_slowpath) ;  /* 0x0000000000307944 */ /* 0x000fea0003c00000 */
[----:B------:R-:W-:-:S07]  /*13e0*/  IMAD.MOV.U32 R2, RZ, RZ, R0 ;  /* 0x000000ffff027224 */ /* 0x000fce00078e0000 */
.L_x_59:
[----:B------:R-:W-:Y:S05]  /*13f0*/  BSYNC.RECONVERGENT B1 ;  /* 0x0000000000017941 */ /* 0x000fea0003800200 */
.L_x_58:
[----:B------:R-:W-:Y:S01]  /*1400*/  IMAD.MOV.U32 R7, RZ, RZ, R2 ;  /* 0x000000ffff077224 */ /* 0x000fe200078e0002 */
[----:B------:R-:W-:Y:S06]  /*1410*/  BRA `(.L_x_60) ;  /* 0x00000000000c7947 */ /* 0x000fec0003800000 */
.L_x_57:
[----:B------:R-:W0:Y:S02]  /*1420*/  LDC.64 R2, c[0x0][0x380] ;  /* 0x0000e000ff027b82 */ /* 0x000e240000000a00 */
[----:B0-----:R-:W-:-:S05]  /*1430*/  IMAD.WIDE R2, R4, 0x4, R2 ;  /* 0x0000000404027825 */ /* 0x001fca00078e0202 */
[----:B------:R0:W5:Y:S02]  /*1440*/  LDG.E R7, desc[UR10][R2.64] ;  /* 0x0000000a02077981 */ /* 0x000164000c1e1900 */
.L_x_60:
[----:B------:R-:W-:Y:S05]  /*1450*/  BSYNC.RECONVERGENT B0 ;  /* 0x0000000000007941 */ /* 0x000fea0003800200 */
.L_x_56:
[----:B0-----:R-:W0:Y:S02]  /*1460*/  LDC.64 R2, c[0x0][0x390] ;  /* 0x0000e400ff027b82 */ /* 0x001e240000000a00 */
[----:B0-----:R-:W-:-:S05]  /*1470*/  IMAD.WIDE R4, R4, 0x4, R2 ;  /* 0x0000000404047825 */ /* 0x001fca00078e0202 */
[----:B-----5:R-:W-:Y:S01]  /*1480*/  STG.E desc[UR10][R4.64], R7 ;  /* 0x0000000704007986 */ /* 0x020fe2000c10190a */
[----:B------:R-:W-:Y:S05]  /*1490*/  EXIT ;  /* 0x000000000000794d */ /* 0x000fea0003800000 */
        .weak           $__internal_3_$__cuda_sm3x_div_rn_noftz_f32_slowpath
        .type           $__internal_3_$__cuda_sm3x_div_rn_noftz_f32_slowpath,@function
        .size           $__internal_3_$__cuda_sm3x_div_rn_noftz_f32_slowpath,(.L_x_103 - $__internal_3_$__cuda_sm3x_div_rn_noftz_f32_slowpath)
$__internal_3_$__cuda_sm3x_div_rn_noftz_f32_slowpath:
        /* <DEDUP_REMOVED lines=29> */
[----:B------:R-:W-:Y:S02]  /*1670*/  @P0 IMAD.MOV.U32 R5, RZ, RZ, RZ ;  /* 0x000000ffff050224 */ /* 0x000fe400078e00ff */
[----:B------:R-:W-:Y:S01]  /*1680*/  @!P0 FFMA R3, R3, 1.84467440737095516160e+19, RZ ;  /* 0x5f80000003038823 */ /* 0x000fe200000000ff */
[----:B------:R-:W-:Y:S02]  /*1690*/  @!P0 IMAD.MOV.U32 R5, RZ, RZ, -0x40 ;  /* 0xffffffc0ff058424 */ /* 0x000fe400078e00ff */
[----:B------:R-:W-:Y:S02]  /*16a0*/  @!P1 FFMA R0, R0, 1.84467440737095516160e+19, RZ ;  /* 0x5f80000000009823 */ /* 0x000fe400000000ff */
[----:B------:R-:W-:-:S07]  /*16b0*/  @!P1 VIADD R5, R5, 0x40 ;  /* 0x0000004005059836 */ /* 0x000fce0000000000 */
.L_x_62:
[----:B------:R-:W-:Y:S01]  /*16c0*/  LEA R7, R13, 0xc0800000, 0x17 ;  /* 0xc08000000d077811 */ /* 0x000fe200078eb8ff */
[----:B------:R-:W-:Y:S01]  /*16d0*/  VIADD R6, R6, 0xffffff81 ;  /* 0xffffff8106067836 */ /* 0x000fe20000000000 */
[----:B------:R-:W-:Y:S03]  /*16e0*/  BSSY.RECONVERGENT B3, `(.L_x_67) ;  /* 0x0000035000037945 */ /* 0x000fe60003800200 */
[----:B------:R-:W-:Y:S02]  /*16f0*/  IMAD.IADD R7, R0, 0x1, -R7 ;  /* 0x0000000100077824 */ /* 0x000fe400078e0a07 */
[C---:B------:R-:W-:Y:S01]  /*1700*/  IMAD R0, R6.reuse, -0x800000, R3 ;  /* 0xff80000006007824 */ /* 0x040fe200078e0203 */
[----:B------:R-:W-:Y:S01]  /*1710*/  IADD3 R6, PT, PT, R6, 0x7f, -R13 ;  /* 0x0000007f06067810 */ /* 0x000fe20007ffe80d */
[----:B------:R-:W0:Y:S01]  /*1720*/  MUFU.RCP R8, R7 ;  /* 0x0000000700087308 */ /* 0x000e220000001000 */
[----:B------:R-:W-:-:S03]  /*1730*/  FADD.FTZ R9, -R7, -RZ ;  /* 0x800000ff07097221 */ /* 0x000fc60000010100 */
        /* <DEDUP_REMOVED lines=22> */
[CCC-:B------:R-:W-:Y:S01]  /*18a0*/  FFMA.RM R6, R10.reuse, R8.reuse, R11.reuse ;  /* 0x000000080a067223 */ /* 0x1c0fe2000000400b */
[C---:B------:R-:W-:Y:S02]  /*18b0*/  ISETP.NE.AND P2, PT, R7.reuse, RZ, PT ;  /* 0x000000ff0700720c */ /* 0x040fe40003f45270 */
[----:B------:R-:W-:Y:S02]  /*18c0*/  ISETP.NE.AND P1, PT, R7, RZ, PT ;  /* 0x000000ff0700720c */ /* 0x000fe40003f25270 */
[----:B------:R-:W-:Y:S01]  /*18d0*/  LOP3.LUT R5, R3, 0x7fffff, RZ, 0xc0, !PT ;  /* 0x007fffff03057812 */ /* 0x000fe200078ec0ff */
[----:B------:R-:W-:Y:S01]  /*18e0*/  FFMA.RP R3, R10, R8, R11 ;  /* 0x000000080a037223 */ /* 0x000fe2000000800b */
[----:B------:R-:W-:Y:S02]  /*18f0*/  VIADD R8, R7, 0x20 ;  /* 0x0000002007087836 */ /* 0x000fe40000000000 */
[----:B------:R-:W-:Y:S01]  /*1900*/  LOP3.LUT R5, R5, 0x800000, RZ, 0xfc, !PT ;  /* 0x0080000005057812 */ /* 0x000fe200078efcff */
[----:B------:R-:W-:Y:S01]  /*1910*/  IMAD.MOV R7, RZ, RZ, -R7 ;  /* 0x000000ffff077224 */ /* 0x000fe200078e0a07 */
[----:B------:R-:W-:-:S02]  /*1920*/  FSETP.NEU.FTZ.AND P0, PT, R3, R6, PT ;  /* 0x000000060300720b */ /* 0x000fc40003f1d000 */
[----:B------:R-:W-:Y:S02]  /*1930*/  SHF.L.U32 R8, R5, R8, RZ ;  /* 0x0000000805087219 */ /* 0x000fe400000006ff */
[----:B------:R-:W-:Y:S02]  /*1940*/  SEL R6, R7, RZ, P2 ;  /* 0x000000ff07067207 */ /* 0x000fe40001000000 */
[----:B------:R-:W-:Y:S02]  /*1950*/  ISETP.NE.AND P1, PT, R8, RZ, P1 ;  /* 0x000000ff0800720c */ /* 0x000fe40000f25270 */
[----:B------:R-:W-:Y:S02]  /*1960*/  SHF.R.U32.HI R6, RZ, R6, R5 ;  /* 0x00000006ff067219 */ /* 0x000fe40000011605 */
[----:B------:R-:W-:Y:S02]  /*1970*/  PLOP3.LUT P0, PT, P0, P1, PT, 0xf8, 0x8f ;  /* 0x00000000008f781c */ /* 0x000fe40000703f70 */
[----:B------:R-:W-:-:S02]  /*1980*/  SHF.R.U32.HI R8, RZ, 0x1, R6 ;  /* 0x00000001ff087819 */ /* 0x000fc40000011606 */
[----:B------:R-:W-:-:S04]  /*1990*/  SEL R3, RZ, 0x1, !P0 ;  /* 0x00000001ff037807 */ /* 0x000fc80004000000 */
[----:B------:R-:W-:-:S04]  /*19a0*/  LOP3.LUT R3, R3, 0x1, R8, 0xf8, !PT ;  /* 0x0000000103037812 */ /* 0x000fc800078ef808 */
[----:B------:R-:W-:-:S05]  /*19b0*/  LOP3.LUT R3, R3, R6, RZ, 0xc0, !PT ;  /* 0x0000000603037212 */ /* 0x000fca00078ec0ff */
[----:B------:R-:W-:-:S05]  /*19c0*/  IMAD.IADD R3, R8, 0x1, R3 ;  /* 0x0000000108037824 */ /* 0x000fca00078e0203 */
[----:B------:R-:W-:Y:S01]  /*19d0*/  LOP3.LUT R0, R3, R0, RZ, 0xfc, !PT ;  /* 0x0000000003007212 */ /* 0x000fe200078efcff */
[----:B------:R-:W-:Y:S06]  /*19e0*/  BRA `(.L_x_70) ;  /* 0x0000000000107947 */ /* 0x000fec0003800000 */
.L_x_69:
[----:B------:R-:W-:-:S04]  /*19f0*/  LOP3.LUT R0, R0, 0x80000000, RZ, 0xc0, !PT ;  /* 0x8000000000007812 */ /* 0x000fc800078ec0ff */
[----:B------:R-:W-:Y:S01]  /*1a00*/  LOP3.LUT R0, R0, 0x7f800000, RZ, 0xfc, !PT ;  /* 0x7f80000000007812 */ /* 0x000fe200078efcff */
[----:B------:R-:W-:Y:S06]  /*1a10*/  BRA `(.L_x_70) ;  /* 0x0000000000047947 */ /* 0x000fec0003800000 */
.L_x_68:
[----:B------:R-:W-:-:S07]  /*1a20*/  IMAD R0, R6, 0x800000, R0 ;  /* 0x0080000006007824 */ /* 0x000fce00078e0200 */
.L_x_70:
[----:B------:R-:W-:Y:S05]  /*1a30*/  BSYNC.RECONVERGENT B3 ;  /* 0x0000000000037941 */ /* 0x000fea0003800200 */
.L_x_67:
[----:B------:R-:W-:Y:S05]  /*1a40*/  BRA `(.L_x_71) ;  /* 0x0000000000207947 */ /* 0x000fea0003800000 */
.L_x_66:
[----:B------:R-:W-:-:S04]  /*1a50*/  LOP3.LUT R0, R0, 0x80000000, R3, 0x48, !PT ;  /* 0x8000000000007812 */ /* 0x000fc800078e4803 */
[----:B------:R-:W-:Y:S01]  /*1a60*/  LOP3.LUT R0, R0, 0x7f800000, RZ, 0xfc, !PT ;  /* 0x7f80000000007812 */ /* 0x000fe200078efcff */
[----:B------:R-:W-:Y:S06]  /*1a70*/  BRA `(.L_x_71) ;  /* 0x0000000000147947 */ /* 0x000fec0003800000 */
.L_x_65:
[----:B------:R-:W-:Y:S01]  /*1a80*/  LOP3.LUT R0, R0, 0x80000000, R3, 0x48, !PT ;  /* 0x8000000000007812 */ /* 0x000fe200078e4803 */
[----:B------:R-:W-:Y:S06]  /*1a90*/  BRA `(.L_x_71) ;  /* 0x00000000000c7947 */ /* 0x000fec0003800000 */
.L_x_64:
[----:B------:R-:W0:Y:S01]  /*1aa0*/  MUFU.RSQ R0, -QNAN ;  /* 0xffc0000000007908 */ /* 0x000e220000001400 */
[----:B------:R-:W-:Y:S05]  /*1ab0*/  BRA `(.L_x_71) ;  /* 0x0000000000047947 */ /* 0x000fea0003800000 */
.L_x_63:
[----:B------:R-:W-:-:S07]  /*1ac0*/  FADD.FTZ R0, R3, R0 ;  /* 0x0000000003007221 */ /* 0x000fce0000010000 */
.L_x_71:
[----:B------:R-:W-:Y:S05]  /*1ad0*/  BSYNC.RECONVERGENT B2 ;  /* 0x0000000000027941 */ /* 0x000fea0003800200 */
.L_x_61:
[----:B------:R-:W-:-:S04]  /*1ae0*/  IMAD.MOV.U32 R3, RZ, RZ, 0x0 ;  /* 0x00000000ff037424 */ /* 0x000fc800078e00ff */
[----:B0-----:R-:W-:Y:S05]  /*1af0*/  RET.REL.NODEC R2 `(_Z26gauss_blur_v_masked_kernelPKfPKhPfiiS0_i) ;  /* 0xffffffe402407950 */ /* 0x001fea0003c3ffff */
.L_x_72:
        /* <DEDUP_REMOVED lines=16> */
.L_x_103:


//--------------------- .text._Z26gauss_blur_h_masked_kernelPKfPKhPfiiS0_i --------------------------
	.section	.text._Z26gauss_blur_h_masked_kernelPKfPKhPfiiS0_i,"ax",@progbits
	.align	128
        .global         _Z26gauss_blur_h_masked_kernelPKfPKhPfiiS0_i
        .type           _Z26gauss_blur_h_masked_kernelPKfPKhPfiiS0_i,@function
        .size           _Z26gauss_blur_h_masked_kernelPKfPKhPfiiS0_i,(.L_x_104 - _Z26gauss_blur_h_masked_kernelPKfPKhPfiiS0_i)
        .other          _Z26gauss_blur_h_masked_kernelPKfPKhPfiiS0_i,@"STO_CUDA_ENTRY STV_DEFAULT"
_Z26gauss_blur_h_masked_kernelPKfPKhPfiiS0_i:
.text._Z26gauss_blur_h_masked_kernelPKfPKhPfiiS0_i:
        /* <DEDUP_REMOVED lines=29> */
[----:B------:R-:W1:Y:S01]  /*01d0*/  LDCU UR6, c[0x0][0x398] ;  /* 0x00007300ff0677ac */ /* 0x000e620008000800 */
[----:B------:R-:W-:Y:S02]  /*01e0*/  IMAD.MOV.U32 R0, RZ, RZ, RZ ;  /* 0x000000ffff007224 */ /* 0x000fe400078e00ff */
[----:B------:R-:W-:Y:S01]  /*01f0*/  IMAD.MOV.U32 R7, RZ, RZ, 0x3 ;  /* 0x00000003ff077424 */ /* 0x000fe200078e00ff */
[----:B------:R-:W-:Y:S01]  /*0200*/  ULOP3.LUT UR4, UR4, 0xfffffff8, URZ, 0xc0, !UPT ;  /* 0xfffffff804047892 */ /* 0x000fe2000f8ec0ff */
[----:B------:R-:W2:Y:S01]  /*0210*/  LDCU.64 UR12, c[0x0][0x388] ;  /* 0x00007100ff0c77ac */ /* 0x000ea20008000a00 */
[----:B------:R-:W-:-:S02]  /*0220*/  UIADD3 UR5, UPT, UPT, -UR10, 0x3, URZ ;  /* 0x000000030a057890 */ /* 0x000fc4000fffe1ff */
[----:B------:R-:W-:-:S12]  /*0230*/  UIADD3 UR4, UPT, UPT, -UR4, URZ, URZ ;  /* 0x000000ff04047290 */ /* 0x000fd8000fffe1ff */
.L_x_75:
[----:B------:R-:W-:-:S04]  /*0240*/  IABS R29, R6 ;  /* 0x00000006001d7213 */ /* 0x000fc80000000000 */
[----:B-1----:R-:W-:-:S13]  /*0250*/  ISETP.GE.AND P0, PT, R29, UR6, PT ;  /* 0x000000061d007c0c */ /* 0x002fda000bf06270 */
[----:B------:R-:W-:-:S05]  /*0260*/  @P0 IADD3 R29, PT, PT, -R29, UR7, RZ ;  /* 0x000000071d1d0c10 */ /* 0x000fca000fffe1ff */
[----:B------:R-:W-:-:S05]  /*0270*/  IMAD R29, R2, UR6, R29 ;  /* 0x00000006021d7c24 */ /* 0x000fca000f8e021d */
[----:B--2---:R-:W-:-:S04]  /*0280*/  IADD3 R8, P0, PT, R29, UR12, RZ ;  /* 0x0000000c1d087c10 */ /* 0x004fc8000ff1e0ff */
[----:B------:R-:W-:-:S05]  /*0290*/  LEA.HI.X.SX32 R9, R29, UR13, 0x1, P0 ;  /* 0x0000000d1d097c11 */ /* 0x000fca00080f0eff */
[----:B------:R1:W2:Y:S01]  /*02a0*/  LDG.E.U8 R11, desc[UR8][R8.64] ;  /* 0x00000008080b7981 */ /* 0x0002a2000c1e1100 */
[----:B------:R-:W-:-:S05]  /*02b0*/  VIADD R10, R6, 0x1 ;  /* 0x00000001060a7836 */ /* 0x000fca0000000000 */
[----:B------:R-:W-:Y:S01]  /*02c0*/  IABS R15, R10 ;  /* 0x0000000a000f7213 */ /* 0x000fe20000000000 */
[----:B------:R-:W-:-:S03]  /*02d0*/  VIADD R10, R6, 0x2 ;  /* 0x00000002060a7836 */ /* 0x000fc60000000000 */
[----:B------:R-:W-:Y:S02]  /*02e0*/  ISETP.GE.AND P0, PT, R15, UR6, PT ;  /* 0x000000060f007c0c */ /* 0x000fe4000bf06270 */
[----:B------:R-:W-:-:S04]  /*02f0*/  IABS R23, R10 ;  /* 0x0000000a00177213 */ /* 0x000fc80000000000 */
[----:B------:R-:W-:-:S07]  /*0300*/  ISETP.GE.AND P1, PT, R23, UR6, PT ;  /* 0x0000000617007c0c */ /* 0x000fce000bf26270 */
[----:B------:R-:W-:-:S05]  /*0310*/  @P0 IADD3 R15, PT, PT, -R15, UR7, RZ ;  /* 0x000000070f0f0c10 */ /* 0x000fca000fffe1ff */
        /* <DEDUP_REMOVED lines=15> */
[----:B------:R-:W-:-:S02]  /*0410*/  ISETP.GE.AND P1, PT, R9, UR6, PT ;  /* 0x0000000609007c0c */ /* 0x000fc4000bf26270 */
[----:B----4-:R-:W-:Y:S01]  /*0420*/  IABS R15, R16 ;  /* 0x00000010000f7213 */ /* 0x010fe20000000000 */
[----:B------:R-:W-:Y:S01]  /*0430*/  IMAD.MOV.U32 R16, RZ, RZ, R17 ;  /* 0x000000ffff107224 */ /* 0x000fe200078e0011 */
[----:B------:R-:W-:Y:S02]  /*0440*/  IABS R19, R8 ;  /* 0x0000000800137213 */ /* 0x000fe40000000000 */
[----:B------:R-:W-:Y:S02]  /*0450*/  ISETP.GE.AND P3, PT, R15, UR6, PT ;  /* 0x000000060f007c0c */ /* 0x000fe4000bf66270 */
[----:B------:R-:W-:-:S05]  /*0460*/  ISETP.GE.AND P2, PT, R16, UR6, PT ;  /* 0x0000000610007c0c */ /* 0x000fca000bf46270 */
[----:B------:R-:W-:Y:S02]  /*0470*/  @P1 IADD3 R9, PT, PT, -R9, UR7, RZ ;  /* 0x0000000709091c10 */ /* 0x000fe4000fffe1ff */
[----:B------:R-:W-:-:S03]  /*0480*/  ISETP.GE.AND P1, PT, R19, UR6, PT ;  /* 0x0000000613007c0c */ /* 0x000fc6000bf26270 */
[----:B------:R-:W-:Y:S01]  /*0490*/  IMAD R9, R2, UR6, R9 ;  /* 0x0000000602097c24 */ /* 0x000fe2000f8e0209 */
[----:B------:R-:W-:Y:S01]  /*04a0*/  @P3 IADD3 R15, PT, PT, -R15, UR7, RZ ;  /* 0x000000070f0f3c10 */ /* 0x000fe2000fffe1ff */
[----:B------:R-:W-:-:S08]  /*04b0*/  VIADD R18, R7, 0xfffffffd ;  /* 0xfffffffd07127836 */ /* 0x000fd00000000000 */
[----:B------:R-:W-:Y:S01]  /*04c0*/  @P1 IADD3 R19, PT, PT, -R19, UR7, RZ ;  /* 0x0000000713131c10 */ /* 0x000fe2000fffe1ff */
[----:B------:R-:W-:-:S05]  /*04d0*/  VIADD R28, R6, 0x7 ;  /* 0x00000007061c7836 */ /* 0x000fca0000000000 */
[----:B------:R-:W-:Y:S02]  /*04e0*/  IABS R28, R28 ;  /* 0x0000001c001c7213 */ /* 0x000fe40000000000 */
[----:B--2---:R-:W-:Y:S01]  /*04f0*/  ISETP.NE.AND P0, PT, R11, RZ, PT ;  /* 0x000000ff0b00720c */ /* 0x004fe20003f05270 */
[----:B------:R-:W-:Y:S01]  /*0500*/  IMAD.MOV.U32 R11, RZ, RZ, R16 ;  /* 0x000000ffff0b7224 */ /* 0x000fe200078e0010 */
[----:B------:R-:W-:Y:S02]  /*0510*/  @P2 IADD3 R11, PT, PT, -R16, UR7, RZ ;  /* 0x00000007100b2c10 */ /* 0x000fe4000fffe1ff */
[----:B------:R-:W-:-:S03]  /*0520*/  IADD3 R26, P2, PT, R9, UR12, RZ ;  /* 0x0000000c091a7c10 */ /* 0x000fc6000ff5e0ff */
[C---:B------:R-:W-:Y:S01]  /*0530*/  IMAD R8, R2.reuse, UR6, R11 ;  /* 0x0000000602087c24 */ /* 0x040fe2000f8e020b */
[----:B------:R-:W-:Y:S01]  /*0540*/  LEA.HI.X.SX32 R27, R9, UR13, 0x1, P2 ;  /* 0x0000000d091b7c11 */ /* 0x000fe200090f0eff */
[----:B------:R-:W-:-:S03]  /*0550*/  IMAD R11, R2, UR6, R15 ;  /* 0x00000006020b7c24 */ /* 0x000fc6000f8e020f */
[C---:B------:R-:W-:Y:S01]  /*0560*/  IADD3 R24, P3, PT, R8.reuse, UR12, RZ ;  /* 0x0000000c08187c10 */ /* 0x040fe2000ff7e0ff */
[----:B------:R-:W1:Y:S01]  /*0570*/  @P0 LDC.64 R16, c[0x0][0x380] ;  /* 0x0000e000ff100b82 */ /* 0x000e620000000a00 */
[C---:B------:R-:W-:Y:S01]  /*0580*/  IADD3 R14, P1, PT, R11.reuse, UR12, RZ ;  /* 0x0000000c0b0e7c10 */ /* 0x040fe2000ff3e0ff */
[----:B------:R-:W2:Y:S01]  /*0590*/  LDG.E.U8 R26, desc[UR8][R26.64] ;  /* 0x000000081a1a7981 */ /* 0x000ea2000c1e1100 */
[----:B------:R-:W-:Y:S02]  /*05a0*/  LEA.HI.X.SX32 R25, R8, UR13, 0x1, P3 ;  /* 0x0000000d08197c11 */ /* 0x000fe400098f0eff */
[----:B------:R-:W-:-:S04]  /*05b0*/  LEA.HI.X.SX32 R15, R11, UR13, 0x1, P1 ;  /* 0x0000000d0b0f7c11 */ /* 0x000fc800088f0eff */
[----:B------:R4:W2:Y:S04]  /*05c0*/  LDG.E.U8 R25, desc[UR8][R24.64] ;  /* 0x0000000818197981 */ /* 0x0008a8000c1e1100 */
[----:B------:R0:W2:Y:S01]  /*05d0*/  LDG.E.U8 R22, desc[UR8][R14.64] ;  /* 0x000000080e167981 */ /* 0x0000a2000c1e1100 */
[----:B----4-:R-:W-:Y:S02]  /*05e0*/  IMAD R24, R2, UR6, R19 ;  /* 0x0000000602187c24 */ /* 0x010fe4000f8e0213 */
[----:B0-----:R-:W-:-:S04]  /*05f0*/  IMAD.WIDE R14, R18, 0x4, R12 ;  /* 0x00000004120e7825 */ /* 0x001fc800078e020c */
[----:B-1----:R-:W-:Y:S02]  /*0600*/  @P0 IMAD.WIDE R16, R29, 0x4, R16 ;  /* 0x000000041d100825 */ /* 0x002fe400078e0210 */
[----:B------:R-:W4:Y:S04]  /*0610*/  @P0 LDG.E R29, desc[UR8][R14.64] ;  /* 0x000000080e1d0981 */ /* 0x000f28000c1e1900 */
[----:B------:R-:W4:Y:S01]  /*0620*/  @P0 LDG.E R16, desc[UR8][R16.64] ;  /* 0x0000000810100981 */ /* 0x000f22000c1e1900 */
[----:B------:R-:W-:Y:S02]  /*0630*/  IADD3 R18, P1, PT, R24, UR12, RZ ;  /* 0x0000000c18127c10 */ /* 0x000fe4000ff3e0ff */
[----:B------:R-:W-:Y:S02]  /*0640*/  ISETP.GE.AND P2, PT, R28, UR6, PT ;  /* 0x000000061c007c0c */ /* 0x000fe4000bf46270 */
[----:B------:R-:W-:-:S02]  /*0650*/  LEA.HI.X.SX32 R19, R24, UR13, 0x1, P1 ;  /* 0x0000000d18137c11 */ /* 0x000fc400088f0eff */
[----:B---3--:R-:W-:-:S03]  /*0660*/  ISETP.NE.AND P1, PT, R21, RZ, PT ;  /* 0x000000ff1500720c */ /* 0x008fc60003f25270 */
[----:B------:R0:W3:Y:S01]  /*0670*/  LDG.E.U8 R27, desc[UR8][R18.64] ;  /* 0x00000008121b7981 */ /* 0x0000e2000c1e1100 */
[----:B------:R-:W-:-:S05]  /*0680*/  IMAD.MOV.U32 R21, RZ, RZ, R28 ;  /* 0x000000ffff157224 */ /* 0x000fca00078e001c */
[----:B------:R-:W-:-:S05]  /*0690*/  @P2 IADD3 R21, PT, PT, -R28, UR7, RZ ;  /* 0x000000071c152c10 */ /* 0x000fca000fffe1ff */
[----:B------:R-:W-:Y:S01]  /*06a0*/  IMAD R28, R2, UR6, R21 ;  /* 0x00000006021c7c24 */ /* 0x000fe2000f8e0215 */
[----:B-----5:R-:W-:-:S04]  /*06b0*/  ISETP.NE.AND P2, PT, R20, RZ, PT ;  /* 0x000000ff1400720c */ /* 0x020fc80003f45270 */
[----:B------:R-:W-:-:S04]  /*06c0*/  IADD3 R20, P3, PT, R28, UR12, RZ ;  /* 0x0000000c1c147c10 */ /* 0x000fc8000ff7e0ff */
[----:B------:R-:W-:-:S05]  /*06d0*/  LEA.HI.X.SX32 R21, R28, UR13, 0x1, P3 ;  /* 0x0000000d1c157c11 */ /* 0x000fca00098f0eff */
[----:B------:R-:W5:Y:S01]  /*06e0*/  LDG.E.U8 R20, desc[UR8][R20.64] ;  /* 0x0000000814147981 */ /* 0x000f62000c1e1100 */
[----:B0-----:R-:W0:Y:S02]  /*06f0*/  @P2 LDC.64 R18, c[0x0][0x380] ;  /* 0x0000e000ff122b82 */ /* 0x001e240000000a00 */
[----:B0-----:R-:W-:-:S06]  /*0700*/  @P2 IMAD.WIDE R18, R23, 0x4, R18 ;  /* 0x0000000417122825 */ /* 0x001fcc00078e0212 */
[----:B------:R-:W5:Y:S01]  /*0710*/  @P2 LDG.E R18, desc[UR8][R18.64] ;  /* 0x0000000812122981 */ /* 0x000f62000c1e1900 */
[----:B--2---:R-:W-:-:S03]  /*0720*/  ISETP.NE.AND P3, PT, R25, RZ, PT ;  /* 0x000000ff1900720c */ /* 0x004fc60003f65270 */
[----:B------:R-:W2:Y:S01]  /*0730*/  @P1 LDG.E R25, desc[UR8][R14.64+0x4] ;  /* 0x000004080e191981 */ /* 0x000ea2000c1e1900 */
[----:B------:R-:W-:-:S09]  /*0740*/  ISETP.NE.AND P4, PT, R22, RZ, PT ;  /* 0x000000ff1600720c */ /* 0x000fd20003f85270 */
[----:B------:R-:W0:Y:S01]  /*0750*/  @P3 LDC.64 R22, c[0x0][0x380] ;  /* 0x0000e000ff163b82 */ /* 0x000e220000000a00 */
[----:B------:R-:W2:Y:S01]  /*0760*/  @P3 LDG.E R19, desc[UR8][R14.64+0x10] ;  /* 0x000010080e133981 */ /* 0x000ea2000c1e1900 */
[----:B----4-:R-:W-:Y:S01]  /*0770*/  @P0 FADD R0, R0, R29 ;  /* 0x0000001d00000221 */ /* 0x010fe20000000000 */
[----:B------:R-:W-:Y:S01]  /*0780*/  @P0 FFMA R3, R29, R16, R3 ;  /* 0x000000101d030223 */ /* 0x000fe20000000003 */
[----:B------:R-:W-:-:S04]  /*0790*/  ISETP.NE.AND P0, PT, R26, RZ, PT ;  /* 0x000000ff1a00720c */ /* 0x000fc80003f05270 */
[----:B------:R-:W1:Y:S01]  /*07a0*/  @P1 LDC.64 R16, c[0x0][0x380] ;  /* 0x0000e000ff101b82 */ /* 0x000e620000000a00 */
[----:B---3--:R-:W-:-:S08]  /*07b0*/  ISETP.NE.AND P5, PT, R27, RZ, PT ;  /* 0x000000ff1b00720c */ /* 0x008fd00003fa5270 */
[----:B------:R-:W3:Y:S01]  /*07c0*/  @P0 LDC.64 R26, c[0x0][0x380] ;  /* 0x0000e000ff1a0b82 */ /* 0x000ee20000000a00 */
[----:B0-----:R-:W-:-:S06]  /*07d0*/  @P3 IMAD.WIDE R22, R8, 0x4, R22 ;  /* 0x0000000408163825 */ /* 0x001fcc00078e0216 */
[----:B------:R-:W4:Y:S01]  /*07e0*/  @P3 LDG.E R22, desc[UR8][R22.64] ;  /* 0x0000000816163981 */ /* 0x000f22000c1e1900 */
[----:B-1----:R-:W-:-:S05]  /*07f0*/  @P1 IMAD.WIDE R16, R10, 0x4, R16 ;  /* 0x000000040a101825 */ /* 0x002fca00078e0210 */
[----:B------:R0:W4:Y:S01]  /*0800*/  @P1 LDG.E R10, desc[UR8][R16.64] ;  /* 0x00000008100a1981 */ /* 0x000122000c1e1900 */
[----:B-----5:R-:W-:Y:S01]  /*0810*/  ISETP.NE.AND P6, PT, R20, RZ, PT ;  /* 0x000000ff1400720c */ /* 0x020fe20003fc5270 */
[----:B---3--:R-:W-:Y:S02]  /*0820*/  @P0 IMAD.WIDE R26, R9, 0x4, R26 ;  /* 0x00000004091a0825 */ /* 0x008fe400078e021a */
[----:B------:R-:W1:Y:S04]  /*0830*/  @P5 LDC.64 R8, c[0x0][0x380] ;  /* 0x0000e000ff085b82 */ /* 0x000e680000000a00 */
[----:B------:R-:W3:Y:S04]  /*0840*/  @P0 LDG.E R26, desc[UR8][R26.64] ;  /* 0x000000081a1a0981 */ /* 0x000ee8000c1e1900 */
[----:B0-----:R-:W0:Y:S02]  /*0850*/  @P4 LDC.64 R16, c[0x0][0x380] ;  /* 0x0000e000ff104b82 */ /* 0x001e240000000a00 */
[----:B------:R-:W5:Y:S04]  /*0860*/  @P6 LDG.E R23, desc[UR8][R14.64+0x1c] ;  /* 0x00001c080e176981 */ /* 0x000f68000c1e1900 */
[----:B------:R-:W5:Y:S02]  /*0870*/  @P4 LDG.E R27, desc[UR8][R14.64+0x14] ;  /* 0x000014080e1b4981 */ /* 0x000f64000c1e1900 */
[----:B------:R-:W0:Y:S01]  /*0880*/  @P6 LDC.64 R20, c[0x0][0x380] ;  /* 0x0000e000ff146b82 */ /* 0x000e220000000a00 */
[----:B-1----:R-:W-:-:S02]  /*0890*/  @P5 IMAD.WIDE R8, R24, 0x4, R8 ;  /* 0x0000000418085825 */ /* 0x002fc400078e0208 */
[----:B------:R-:W3:Y:S04]  /*08a0*/  @P0 LDG.E R24, desc[UR8][R14.64+0xc] ;  /* 0x00000c080e180981 */ /* 0x000ee8000c1e1900 */
[----:B------:R-:W5:Y:S01]  /*08b0*/  @P5 LDG.E R8, desc[UR8][R8.64] ;  /* 0x0000000808085981 */ /* 0x000f62000c1e1900 */
[----:B0-----:R-:W-:-:S03]  /*08c0*/  @P4 IMAD.WIDE R16, R11, 0x4, R16 ;  /* 0x000000040b104825 */ /* 0x001fc600078e0210 */
[----:B------:R-:W3:Y:S04]  /*08d0*/  @P2 LDG.E R11, desc[UR8][R14.64+0x8] ;  /* 0x000008080e0b2981 */ /* 0x000ee8000c1e1900 */
[----:B------:R-:W5:Y:S01]  /*08e0*/  @P4 LDG.E R16, desc[UR8][R16.64] ;  /* 0x0000000810104981 */ /* 0x000f62000c1e1900 */
[----:B------:R-:W-:-:S03]  /*08f0*/  @P6 IMAD.WIDE R20, R28, 0x4, R20 ;  /* 0x000000041c146825 */ /* 0x000fc600078e0214 */
[----:B------:R-:W5:Y:S04]  /*0900*/  @P5 LDG.E R28, desc[UR8][R14.64+0x18] ;  /* 0x000018080e1c5981 */ /* 0x000f68000c1e1900 */
[----:B------:R-:W5:Y:S01]  /*0910*/  @P6 LDG.E R20, desc[UR8][R20.64] ;  /* 0x0000000814146981 */ /* 0x000f62000c1e1900 */
[----:B------:R-:W-:-:S04]  /*0920*/  UIADD3 UR4, UPT, UPT, UR4, 0x8, URZ ;  /* 0x0000000804047890 */ /* 0x000fc8000fffe0ff */
[----:B------:R-:W-:Y:S01]  /*0930*/  UISETP.NE.AND UP0, UPT, UR4, URZ, UPT ;  /* 0x000000ff0400728c */ /* 0x000fe2000bf05270 */
[----:B------:R-:W-:Y:S02]  /*0940*/  VIADD R7, R7, 0x8 ;  /* 0x0000000807077836 */ /* 0x000fe40000000000 */
[----:B------:R-:W-:Y:S01]  /*0950*/  VIADD R6, R6, 0x8 ;  /* 0x0000000806067836 */ /* 0x000fe20000000000 */
[----:B------:R-:W-:Y:S01]  /*0960*/  UIADD3 UR5, UPT, UPT, UR5, 0x8, URZ ;  /* 0x0000000805057890 */ /* 0x000fe2000fffe0ff */
[----:B--2---:R-:W-:Y:S01]  /*0970*/  @P1 FADD R0, R0, R25 ;  /* 0x0000001900001221 */ /* 0x004fe20000000000 */
[----:B----4-:R-:W-:-:S03]  /*0980*/  @P1 FFMA R3, R25, R10, R3 ;  /* 0x0000000a19031223 */ /* 0x010fc60000000003 */
[----:B---3--:R-:W-:Y:S01]  /*0990*/  @P2 FADD R0, R0, R11 ;  /* 0x0000000b00002221 */ /* 0x008fe20000000000 */
[----:B------:R-:W-:-:S03]  /*09a0*/  @P2 FFMA R3, R11, R18, R3 ;  /* 0x000000120b032223 */ /* 0x000fc60000000003 */
[----:B------:R-:W-:Y:S01]  /*09b0*/  @P0 FADD R0, R0, R24 ;  /* 0x0000001800000221 */ /* 0x000fe20000000000 */
[----:B------:R-:W-:-:S03]  /*09c0*/  @P0 FFMA R3, R24, R26, R3 ;  /* 0x0000001a18030223 */ /* 0x000fc60000000003 */
[----:B------:R-:W-:Y:S01]  /*09d0*/  @P3 FADD R0, R0, R19 ;  /* 0x0000001300003221 */ /* 0x000fe20000000000 */
[----:B------:R-:W-:-:S03]  /*09e0*/  @P3 FFMA R3, R19, R22, R3 ;  /* 0x0000001613033223 */ /* 0x000fc60000000003 */
[----:B-----5:R-:W-:Y:S01]  /*09f0*/  @P4 FADD R0, R0, R27 ;  /* 0x0000001b00004221 */ /* 0x020fe20000000000 */
[----:B------:R-:W-:-:S03]  /*0a00*/  @P4 FFMA R3, R27, R16, R3 ;  /* 0x000000101b034223 */ /* 0x000fc60000000003 */
[----:B------:R-:W-:Y:S01]  /*0a10*/  @P5 FADD R0, R0, R28 ;  /* 0x0000001c00005221 */ /* 0x000fe20000000000 */
[----:B------:R-:W-:-:S03]  /*0a20*/  @P5 FFMA R3, R28, R8, R3 ;  /* 0x000000081c035223 */ /* 0x000fc60000000003 */
[----:B------:R-:W-:Y:S01]  /*0a30*/  @P6 FADD R0, R0, R23 ;  /* 0x0000001700006221 */ /* 0x000fe20000000000 */
[----:B------:R-:W-:Y:S01]  /*0a40*/  @P6 FFMA R3, R23, R20, R3 ;  /* 0x0000001417036223 */ /* 0x000fe20000000003 */
[----:B------:R-:W-:Y:S06]  /*0a50*/  BRA.U UP0, `(.L_x_75) ;  /* 0xfffffff500f87547 */ /* 0x000fec000b83ffff */
[----:B------:R-:W-:-:S12]  /*0a60*/  UIADD3 UR4, UPT, UPT, UR5, -0x3, URZ ;  /* 0xfffffffd05047890 */ /* 0x000fd8000fffe0ff */
.L_x_74:
        /* <DEDUP_REMOVED lines=13> */
[----:B------:R-:W-:Y:S02]  /*0b40*/  ISETP.GE.AND P1, PT, R23, UR6, PT ;  /* 0x0000000617007c0c */ /* 0x000fe4000bf26270 */
[----:B------:R-:W-:Y:S01]  /*0b50*/  IABS R21, R6 ;  /* 0x0000000600157213 */ /* 0x000fe20000000000 */
[----:B------:R-:W-:Y:S01]  /*0b60*/  VIADD R6, R8, 0x3 ;  /* 0x0000000308067836 */ /* 0x000fe20000000000 */
[----:B------:R-:W-:Y:S02]  /*0b70*/  IABS R17, R7 ;  /* 0x0000000700117213 */ /* 0x000fe40000000000 */
[----:B------:R-:W-:Y:S02]  /*0b80*/  ISETP.GE.AND P2, PT, R21, UR6, PT ;  /* 0x0000000615007c0c */ /* 0x000fe4000bf46270 */
[----:B------:R-:W-:Y:S02]  /*0b90*/  IABS R19, R6 ;  /* 0x0000000600137213 */ /* 0x000fe40000000000 */
[----:B------:R-:W-:-:S03]  /*0ba0*/  ISETP.GE.AND P3, PT, R17, UR6, PT ;  /* 0x0000000611007c0c */ /* 0x000fc6000bf66270 */
[----:B------:R-:W-:Y:S02]  /*0bb0*/  @P1 IADD3 R23, PT, PT, -R23, UR7, RZ ;  /* 0x0000000717171c10 */ /* 0x000fe4000fffe1ff */
[----:B------:R-:W-:-:S03]  /*0bc0*/  ISETP.GE.AND P1, PT, R19, UR6, PT ;  /* 0x0000000613007c0c */ /* 0x000fc6000bf26270 */
[----:B------:R-:W-:Y:S01]  /*0bd0*/  IMAD R23, R2, UR6, R23 ;  /* 0x0000000602177c24 */ /* 0x000fe2000f8e0217 */
[----:B------:R-:W-:-:S04]  /*0be0*/  @P2 IADD3 R21, PT, PT, -R21, UR7, RZ ;  /* 0x0000000715152c10 */ /* 0x000fc8000fffe1ff */
[----:B------:R-:W-:Y:S01]  /*0bf0*/  @P3 IADD3 R17, PT, PT, -R17, UR7, RZ ;  /* 0x0000000711113c10 */ /* 0x000fe2000fffe1ff */
[----:B------:R-:W-:Y:S01]  /*0c00*/  IMAD R21, R2, UR6, R21 ;  /* 0x0000000602157c24 */ /* 0x000fe2000f8e0215 */
[----:B0-----:R-:W-:-:S03]  /*0c10*/  IADD3 R6, P2, PT, R23, UR10, RZ ;  /* 0x0000000a17067c10 */ /* 0x001fc6000ff5e0ff */
[----:B------:R-:W-:Y:S01]  /*0c20*/  @P1 IADD3 R19, PT, PT, -R19, UR7, RZ ;  /* 0x0000000713131c10 */ /* 0x000fe2000fffe1ff */
[C---:B------:R-:W-:Y:S01]  /*0c30*/  IMAD R17, R2.reuse, UR6, R17 ;  /* 0x0000000602117c24 */ /* 0x040fe2000f8e0211 */
[----:B------:R-:W-:Y:S02]  /*0c40*/  LEA.HI.X.SX32 R7, R23, UR11, 0x1, P2 ;  /* 0x0000000b17077c11 */ /* 0x000fe400090f0eff */
[----:B------:R-:W-:Y:S01]  /*0c50*/  IADD3 R8, P1, PT, R21, UR10, RZ ;  /* 0x0000000a15087c10 */ /* 0x000fe2000ff3e0ff */
[----:B------:R-:W-:Y:S01]  /*0c60*/  IMAD R19, R2, UR6, R19 ;  /* 0x0000000602137c24 */ /* 0x000fe2000f8e0213 */
[----:B------:R-:W-:Y:S01]  /*0c70*/  IADD3 R24, P2, PT, R17, UR10, RZ ;  /* 0x0000000a11187c10 */ /* 0x000fe2000ff5e0ff */
[----:B------:R-:W2:Y:S01]  /*0c80*/  LDG.E.U8 R6, desc[UR8][R6.64] ;  /* 0x0000000806067981 */ /* 0x000ea2000c1e1100 */
[----:B------:R-:W-:Y:S02]  /*0c90*/  LEA.HI.X.SX32 R9, R21, UR11, 0x1, P1 ;  /* 0x0000000b15097c11 */ /* 0x000fe400088f0eff */
[----:B------:R-:W-:-:S02]  /*0ca0*/  IADD3 R26, P1, PT, R19, UR10, RZ ;  /* 0x0000000a131a7c10 */ /* 0x000fc4000ff3e0ff */
        /* <DEDUP_REMOVED lines=8> */
[----:B---3--:R-:W-:Y:S02]  /*0d30*/  ISETP.NE.AND P2, PT, R8, RZ, PT ;  /* 0x000000ff0800720c */ /* 0x008fe40003f45270 */
[----:B----4-:R-:W-:-:S09]  /*0d40*/  ISETP.NE.AND P3, PT, R24, RZ, PT ;  /* 0x000000ff1800720c */ /* 0x010fd20003f65270 */
[----:B------:R-:W0:Y:S01]  /*0d50*/  @P1 LDC.64 R12, c[0x0][0x380] ;  /* 0x0000e000ff0c1b82 */ /* 0x000e220000000a00 */
[----:B-----5:R-:W-:Y:S01]  /*0d60*/  ISETP.NE.AND P4, PT, R26, RZ, PT ;  /* 0x000000ff1a00720c */ /* 0x020fe20003f85270 */
[----:B------:R-:W2:Y:S04]  /*0d70*/  @P1 LDG.E R18, desc[UR8][R14.64] ;  /* 0x000000080e121981 */ /* 0x000ea8000c1e1900 */
[----:B------:R-:W3:Y:S02]  /*0d80*/  @P2 LDG.E R20, desc[UR8][R14.64+0x4] ;  /* 0x000004080e142981 */ /* 0x000ee4000c1e1900 */
[----:B------:R-:W1:Y:S02]  /*0d90*/  @P2 LDC.64 R6, c[0x0][0x380] ;  /* 0x0000e000ff062b82 */ /* 0x000e640000000a00 */
[----:B------:R-:W4:Y:S04]  /*0da0*/  @P3 LDG.E R22, desc[UR8][R14.64+0x8] ;  /* 0x000008080e163981 */ /* 0x000f28000c1e1900 */
[----:B------:R-:W5:Y:S02]  /*0db0*/  @P4 LDG.E R24, desc[UR8][R14.64+0xc] ;  /* 0x00000c080e184981 */ /* 0x000f64000c1e1900 */
[----:B------:R-:W1:Y:S08]  /*0dc0*/  @P3 LDC.64 R8, c[0x0][0x380] ;  /* 0x0000e000ff083b82 */ /* 0x000e700000000a00 */
[----:B------:R-:W1:Y:S01]  /*0dd0*/  @P4 LDC.64 R10, c[0x0][0x380] ;  /* 0x0000e000ff0a4b82 */ /* 0x000e620000000a00 */
[----:B0-----:R-:W-:-:S06]  /*0de0*/  @P1 IMAD.WIDE R12, R23, 0x4, R12 ;  /* 0x00000004170c1825 */ /* 0x001fcc00078e020c */
[----:B------:R-:W5:Y:S01]  /*0df0*/  @P1 LDG.E R12, desc[UR8][R12.64] ;  /* 0x000000080c0c1981 */ /* 0x000f62000c1e1900 */
[----:B-1----:R-:W-:-:S06]  /*0e00*/  @P2 IMAD.WIDE R6, R21, 0x4, R6 ;  /* 0x0000000415062825 */ /* 0x002fcc00078e0206 */
[----:B------:R-:W5:Y:S01]  /*0e10*/  @P2 LDG.E R6, desc[UR8][R6.64] ;  /* 0x0000000806062981 */ /* 0x000f62000c1e1900 */
[----:B------:R-:W-:-:S06]  /*0e20*/  @P3 IMAD.WIDE R8, R17, 0x4, R8 ;  /* 0x0000000411083825 */ /* 0x000fcc00078e0208 */
[----:B------:R-:W5:Y:S01]  /*0e30*/  @P3 LDG.E R8, desc[UR8][R8.64] ;  /* 0x0000000808083981 */ /* 0x000f62000c1e1900 */
[----:B------:R-:W-:-:S06]  /*0e40*/  @P4 IMAD.WIDE R10, R19, 0x4, R10 ;  /* 0x00000004130a4825 */ /* 0x000fcc00078e020a */
[----:B------:R-:W5:Y:S01]  /*0e50*/  @P4 LDG.E R10, desc[UR8][R10.64] ;  /* 0x000000080a0a4981 */ /* 0x000f62000c1e1900 */
[----:B------:R-:W-:Y:S01]  /*0e60*/  UIADD3 UR4, UPT, UPT, UR4, 0x4, URZ ;  /* 0x0000000404047890 */ /* 0x000fe2000fffe0ff */
[----:B--2---:R-:W-:-:S04]  /*0e70*/  @P1 FADD R0, R0, R18 ;  /* 0x0000001200001221 */ /* 0x004fc80000000000 */
[----:B---3--:R-:W-:-:S04]  /*0e80*/  @P2 FADD R0, R0, R20 ;  /* 0x0000001400002221 */ /* 0x008fc80000000000 */
[----:B----4-:R-:W-:-:S04]  /*0e90*/  @P3 FADD R0, R0, R22 ;  /* 0x0000001600003221 */ /* 0x010fc80000000000 */
[----:B-----5:R-:W-:Y:S01]  /*0ea0*/  @P4 FADD R0, R0, R24 ;  /* 0x0000001800004221 */ /* 0x020fe20000000000 */
[----:B------:R-:W-:-:S04]  /*0eb0*/  @P1 FFMA R3, R18, R12, R3 ;  /* 0x0000000c12031223 */ /* 0x000fc80000000003 */
[----:B------:R-:W-:-:S04]  /*0ec0*/  @P2 FFMA R3, R20, R6, R3 ;  /* 0x0000000614032223 */ /* 0x000fc80000000003 */
[----:B------:R-:W-:-:S04]  /*0ed0*/  @P3 FFMA R3, R22, R8, R3 ;  /* 0x0000000816033223 */ /* 0x000fc80000000003 */
[----:B------:R-:W-:-:S07]  /*0ee0*/  @P4 FFMA R3, R24, R10, R3 ;  /* 0x0000000a18034223 */ /* 0x000fce0000000003 */
.L_x_76:
[----:B------:R-:W-:Y:S05]  /*0ef0*/  @P0 BRA `(.L_x_77) ;  /* 0x00000000008c0947 */ /* 0x000fea0003800000 */
[----:B------:R-:W-:Y:S01]  /*0f00*/  VIADD R6, R5, UR4 ;  /* 0x0000000405067c36 */ /* 0x000fe20008000000 */
[----:B------:R-:W0:Y:S04]  /*0f10*/  LDCU.64 UR10, c[0x0][0x388] ;  /* 0x00007100ff0a77ac */ /* 0x000e280008000a00 */
[----:B------:R-:W-:Y:S01]  /*0f20*/  IABS R7, R6 ;  /* 0x0000000600077213 */ /* 0x000fe20000000000 */
[----:B------:R-:W-:-:S03]  /*0f30*/  VIADD R6, R6, 0x1 ;  /* 0x0000000106067836 */ /* 0x000fc60000000000 */
[----:B------:R-:W-:Y:S02]  /*0f40*/  ISETP.GE.AND P0, PT, R7, UR6, PT ;  /* 0x0000000607007c0c */ /* 0x000fe4000bf06270 */
[----:B------:R-:W-:-:S04]  /*0f50*/  IABS R9, R6 ;  /* 0x0000000600097213 */ /* 0x000fc80000000000 */
[----:B------:R-:W-:-:S07]  /*0f60*/  ISETP.GE.AND P1, PT, R9, UR6, PT ;  /* 0x0000000609007c0c */ /* 0x000fce000bf26270 */
[----:B------:R-:W-:-:S05]  /*0f70*/  @P0 IADD3 R7, PT, PT, -R7, UR7, RZ ;  /* 0x0000000707070c10 */ /* 0x000fca000fffe1ff */
[C---:B------:R-:W-:Y:S01]  /*0f80*/  IMAD R17, R2.reuse, UR6, R7 ;  /* 0x0000000602117c24 */ /* 0x040fe2000f8e0207 */
        /* <DEDUP_REMOVED lines=26> */
.L_x_77:
        /* <DEDUP_REMOVED lines=21> */
.L_x_78:
[----:B------:R-:W-:Y:S05]  /*1280*/  BSYNC.RECONVERGENT B0 ;  /* 0x0000000000007941 */ /* 0x000fea0003800200 */
.L_x_73:
        /* <DEDUP_REMOVED lines=13> */
[----:B------:R-:W-:Y:S05]  /*1360*/  CALL.REL.NOINC `($__internal_4_$__cuda_sm3x_div_rn_noftz_f32_slowpath) ;  /* 0x0000000000307944 */ /* 0x000fea0003c00000 */
[----:B------:R-:W-:-:S07]  /*1370*/  IMAD.MOV.U32 R2, RZ, RZ, R0 ;  /* 0x000000ffff027224 */ /* 0x000fce00078e0000 */
.L_x_82:
[----:B------:R-:W-:Y:S05]  /*1380*/  BSYNC.RECONVERGENT B1 ;  /* 0x0000000000017941 */ /* 0x000fea0003800200 */
.L_x_81:
[----:B------:R-:W-:Y:S01]  /*1390*/  IMAD.MOV.U32 R7, RZ, RZ, R2 ;  /* 0x000000ffff077224 */ /* 0x000fe200078e0002 */
[----:B------:R-:W-:Y:S06]  /*13a0*/  BRA `(.L_x_83) ;  /* 0x00000000000c7947 */ /* 0x000fec0003800000 */
.L_x_80:
[----:B------:R-:W0:Y:S02]  /*13b0*/  LDC.64 R2, c[0x0][0x380] ;  /* 0x0000e000ff027b82 */ /* 0x000e240000000a00 */
[----:B0-----:R-:W-:-:S05]  /*13c0*/  IMAD.WIDE R2, R4, 0x4, R2 ;  /* 0x0000000404027825 */ /* 0x001fca00078e0202 */
[----:B------:R0:W5:Y:S02]  /*13d0*/  LDG.E R7, desc[UR8][R2.64] ;  /* 0x0000000802077981 */ /* 0x000164000c1e1900 */
.L_x_83:
[----:B------:R-:W-:Y:S05]  /*13e0*/  BSYNC.RECONVERGENT B0 ;  /* 0x0000000000007941 */ /* 0x000fea0003800200 */
.L_x_79:
[----:B0-----:R-:W0:Y:S02]  /*13f0*/  LDC.64 R2, c[0x0][0x390] ;  /* 0x0000e400ff027b82 */ /* 0x001e240000000a00 */
[----:B0-----:R-:W-:-:S05]  /*1400*/  IMAD.WIDE R4, R4, 0x4, R2 ;  /* 0x0000000404047825 */ /* 0x001fca00078e0202 */
[----:B-----5:R-:W-:Y:S01]  /*1410*/  STG.E desc[UR8][R4.64], R7 ;  /* 0x0000000704007986 */ /* 0x020fe2000c101908 */
[----:B------:R-:W-:Y:S05]  /*1420*/  EXIT ;  /* 0x000000000000794d */ /* 0x000fea0003800000 */
        .weak           $__internal_4_$__cuda_sm3x_div_rn_noftz_f32_slowpath
        .type           $__internal_4_$__cuda_sm3x_div_rn_noftz_f32_slowpath,@function
        .size           $__internal_4_$__cuda_sm3x_div_rn_noftz_f32_slowpath,(.L_x_104 - $__internal_4_$__cuda_sm3x_div_rn_noftz_f32_slowpath)
$__internal_4_$__cuda_sm3x_div_rn_noftz_f32_slowpath:
        /* <DEDUP_REMOVED lines=34> */
.L_x_85:
        /* <DEDUP_REMOVED lines=51> */
.L_x_92:
[----:B------:R-:W-:-:S04]  /*1980*/  LOP3.LUT R0, R0, 0x80000000, RZ, 0xc0, !PT ;  /* 0x8000000000007812 */ /* 0x000fc800078ec0ff */
[----:B------:R-:W-:Y:S01]  /*1990*/  LOP3.LUT R0, R0, 0x7f800000, RZ, 0xfc, !PT ;  /* 0x7f80000000007812 */ /* 0x000fe200078efcff */
[----:B------:R-:W-:Y:S06]  /*19a0*/  BRA `(.L_x_93) ;  /* 0x0000000000047947 */ /* 0x000fec0003800000 */
.L_x_91:
[----:B------:R-:W-:-:S07]  /*19b0*/  IMAD R0, R6, 0x800000, R0 ;  /* 0x0080000006007824 */ /* 0x000fce00078e0200 */
.L_x_93:
[----:B------:R-:W-:Y:S05]  /*19c0*/  BSYNC.RECONVERGENT B3 ;  /* 0x0000000000037941 */ /* 0x000fea0003800200 */
.L_x_90:
[----:B------:R-:W-:Y:S05]  /*19d0*/  BRA `(.L_x_94) ;  /* 0x0000000000207947 */ /* 0x000fea0003800000 */
.L_x_89:
[----:B------:R-:W-:-:S04]  /*19e0*/  LOP3.LUT R0, R0, 0x80000000, R3, 0x48, !PT ;  /* 0x8000000000007812 */ /* 0x000fc800078e4803 */
[----:B------:R-:W-:Y:S01]  /*19f0*/  LOP3.LUT R0, R0, 0x7f800000, RZ, 0xfc, !PT ;  /* 0x7f80000000007812 */ /* 0x000fe200078efcff */
[----:B------:R-:W-:Y:S06]  /*1a00*/  BRA `(.L_x_94) ;  /* 0x0000000000147947 */ /* 0x000fec0003800000 */
.L_x_88:
[----:B------:R-:W-:Y:S01]  /*1a10*/  LOP3.LUT R0, R0, 0x80000000, R3, 0x48, !PT ;  /* 0x8000000000007812 */ /* 0x000fe200078e4803 */
[----:B------:R-:W-:Y:S06]  /*1a20*/  BRA `(.L_x_94) ;  /* 0x00000000000c7947 */ /* 0x000fec0003800000 */
.L_x_87:
[----:B------:R-:W0:Y:S01]  /*1a30*/  MUFU.RSQ R0, -QNAN ;  /* 0xffc0000000007908 */ /* 0x000e220000001400 */
[----:B------:R-:W-:Y:S05]  /*1a40*/  BRA `(.L_x_94) ;  /* 0x0000000000047947 */ /* 0x000fea0003800000 */
.L_x_86:
[----:B------:R-:W-:-:S07]  /*1a50*/  FADD.FTZ R0, R3, R0 ;  /* 0x0000000003007221 */ /* 0x000fce0000010000 */
.L_x_94:
[----:B------:R-:W-:Y:S05]  /*1a60*/  BSYNC.RECONVERGENT B2 ;  /* 0x0000000000027941 */ /* 0x000fea0003800200 */
.L_x_84:
[----:B------:R-:W-:-:S04]  /*1a70*/  IMAD.MOV.U32 R3, RZ, RZ, 0x0 ;  /* 0x00000000ff037424 */ /* 0x000fc800078e00ff */
[----:B0-----:R-:W-:Y:S05]  /*1a80*/  RET.REL.NODEC R2 `(_Z26gauss_blur_h_masked_kernelPKfPKhPfiiS0_i) ;  /* 0xffffffe4025c7950 */ /* 0x001fea0003c3ffff */
.L_x_95:
        /* <DEDUP_REMOVED lines=15> */
.L_x_104:


//--------------------- .text._Z28compute_luma_and_mask_kernelPKfPfPhii --------------------------
	.section	.text._Z28compute_luma_and_mask_kernelPKfPfPhii,"ax",@progbits
	.align	128
        .global         _Z28compute_luma_and_mask_kernelPKfPfPhii
        .type           _Z28compute_luma_and_mask_kernelPKfPfPhii,@function
        .size           _Z28compute_luma_and_mask_kernelPKfPfPhii,(.L_x_109 - _Z28compute_luma_and_mask_kernelPKfPfPhii)
        .other          _Z28compute_luma_and_mask_kernelPKfPfPhii,@"STO_CUDA_ENTRY STV_DEFAULT"
_Z28compute_luma_and_mask_kernelPKfPfPhii:
.text._Z28compute_luma_and_mask_kernelPKfPfPhii:
        /* <DEDUP_REMOVED lines=8> */
[----:B------:R-:W0:Y:S01]  /*0080*/  LDC R6, c[0x0][0x39c] ;  /* 0x0000e700ff067b82 */ /* 0x000e220000000800 */
[----:B------:R-:W-:Y:S01]  /*0090*/  IMAD.SHL.U32 R5, R9, 0x4, RZ ;  /* 0x0000000409057824 */ /* 0x000fe200078e00ff */
[----:B------:R-:W1:Y:S01]  /*00a0*/  LDCU.64 UR4, c[0x0][0x358] ;  /* 0x00006b00ff0477ac */ /* 0x000e620008000a00 */
[----:B------:R-:W-:-:S05]  /*00b0*/  PLOP3.LUT P0, PT, PT, PT, PT, 0x80, 0x8 ;  /* 0x000000000008781c */ /* 0x000fca0003f0f070 */
[----:B------:R-:W2:Y:S01]  /*00c0*/  LDC.64 R2, c[0x0][0x380] ;  /* 0x0000e000ff027b82 */ /* 0x000ea20000000a00 */
[----:B0-----:R-:W-:Y:S01]  /*00d0*/  ISETP.NE.AND P1, PT, R6, RZ, PT ;  /* 0x000000ff0600720c */ /* 0x001fe20003f25270 */
[----:B--2---:R-:W-:-:S12]  /*00e0*/  IMAD.WIDE R2, R5, 0x4, R2 ;  /* 0x0000000405027825 */ /* 0x004fd800078e0202 */
[----:B-1----:R-:W-:Y:S05]  /*00f0*/  @!P1 BRA `(.L_x_96) ;  /* 0x0000000000549947 */ /* 0x002fea0003800000 */
[----:B------:R-:W2:Y:S04]  /*0100*/  LDG.E R4, desc[UR4][R2.64] ;  /* 0x0000000402047981 */ /* 0x000ea8000c1e1900 */
[----:B------:R-:W3:Y:S01]  /*0110*/  LDG.E R0, desc[UR4][R2.64+0xc] ;  /* 0x00000c0402007981 */ /* 0x000ee2000c1e1900 */
[----:B------:R-:W-:Y:S01]  /*0120*/  BSSY.RECONVERGENT B0, `(.L_x_97) ;  /* 0x000000b000007945 */ /* 0x000fe20003800200 */
[----:B------:R-:W-:Y:S02]  /*0130*/  ISETP.NE.AND P2, PT, R6, 0x1, PT ;  /* 0x000000010600780c */ /* 0x000fe40003f45270 */
[----:B------:R-:W-:Y:S02]  /*0140*/  PLOP3.LUT P1, PT, PT, PT, PT, 0x80, 0x8 ;  /* 0x000000000008781c */ /* 0x000fe40003f2f070 */
[----:B--2---:R-:W-:-:S02]  /*0150*/  FSETP.GTU.AND P3, PT, |R4|, 9.9999999600419720025e-13, PT ;  /* 0x2b8cbccc0400780b */ /* 0x004fc40003f6c200 */
[----:B---3--:R-:W-:-:S11]  /*0160*/  FSETP.GTU.AND P0, PT, |R0|, 9.9999999600419720025e-13, PT ;  /* 0x2b8cbccc0000780b */ /* 0x008fd60003f0c200 */
[----:B------:R-:W-:Y:S05]  /*0170*/  @P3 BRA `(.L_x_98) ;  /* 0x0000000000143947 */ /* 0x000fea0003800000 */
[----:B------:R-:W2:Y:S02]  /*0180*/  LDG.E R4, desc[UR4][R2.64+0x4] ;  /* 0x0000040402047981 */ /* 0x000ea4000c1e1900 */
[----:B--2---:R-:W-:-:S13]  /*0190*/  FSETP.GTU.AND P3, PT, |R4|, 9.9999999600419720025e-13, PT ;  /* 0x2b8cbccc0400780b */ /* 0x004fda0003f6c200 */
[----:B------:R-:W-:Y:S05]  /*01a0*/  @P3 BRA `(.L_x_98) ;  /* 0x0000000000083947 */ /* 0x000fea0003800000 */
[----:B------:R-:W2:Y:S02]  /*01b0*/  LDG.E R4, desc[UR4][R2.64+0x8] ;  /* 0x0000080402047981 */ /* 0x000ea4000c1e1900 */
[----:B--2---:R-:W-:-:S13]  /*01c0*/  FSETP.GTU.AND P1, PT, |R4|, 9.9999999600419720025e-13, PT ;  /* 0x2b8cbccc0400780b */ /* 0x004fda0003f2c200 */
.L_x_98:
[----:B------:R-:W-:Y:S05]  /*01d0*/  BSYNC.RECONVERGENT B0 ;  /* 0x0000000000007941 */ /* 0x000fea0003800200 */
.L_x_97:
[----:B------:R-:W-:Y:S05]  /*01e0*/  @!P2 BRA `(.L_x_96) ;  /* 0x000000000018a947 */ /* 0x000fea0003800000 */
[----:B------:R-:W-:-:S13]  /*01f0*/  ISETP.NE.AND P2, PT, R6, 0x3, PT ;  /* 0x000000030600780c */ /* 0x000fda0003f45270 */
[----:B------:R-:W-:Y:S01]  /*0200*/  @!P2 FSETP.GTU.AND P0, PT, |R0|, 9.9999999600419720025e-13, P1 ;  /* 0x2b8cbccc0000a80b */ /* 0x000fe20000f0c200 */
[----:B------:R-:W-:-:S12]  /*0210*/  @!P2 BRA `(.L_x_96) ;  /* 0x00000000000ca947 */ /* 0x000fd80003800000 */
[----:B------:R-:W-:Y:S02]  /*0220*/  ISETP.NE.AND P2, PT, R6, 0x2, PT ;  /* 0x000000020600780c */ /* 0x000fe40003f45270 */
[----:B------:R-:W-:-:S11]  /*0230*/  PLOP3.LUT P0, PT, P1, PT, PT, 0x80, 0x8 ;  /* 0x000000000008781c */ /* 0x000fd60000f0f070 */
[----:B------:R-:W-:-:S13]  /*0240*/  @P2 PLOP3.LUT P0, PT, PT, PT, PT, 0x80, 0x8 ;  /* 0x000000000008281c */ /* 0x000fda0003f0f070 */
.L_x_96:
[----:B------:R-:W0:Y:S01]  /*0250*/  LDCU.64 UR6, c[0x0][0x390] ;  /* 0x00007200ff0677ac */ /* 0x000e220008000a00 */
[----:B------:R-:W-:Y:S01]  /*0260*/  SEL R11, RZ, 0x1, !P0 ;  /* 0x00000001ff0b7807 */ /* 0x000fe20004000000 */
[----:B------:R-:W1:Y:S01]  /*0270*/  LDC.64 R4, c[0x0][0x388] ;  /* 0x0000e200ff047b82 */ /* 0x000e620000000a00 */
[----:B0-----:R-:W-:-:S04]  /*0280*/  IADD3 R6, P1, PT, R9, UR6, RZ ;  /* 0x0000000609067c10 */ /* 0x001fc8000ff3e0ff */
[----:B------:R-:W-:-:S05]  /*0290*/  LEA.HI.X.SX32 R7, R9, UR7, 0x1, P1 ;  /* 0x0000000709077c11 */ /* 0x000fca00088f0eff */
[----:B------:R0:W-:Y:S04]  /*02a0*/  STG.E.U8 desc[UR4][R6.64], R11 ;  /* 0x0000000b06007986 */ /* 0x0001e8000c101104 */
[----:B------:R-:W2:Y:S04]  /*02b0*/  LDG.E R8, desc[UR4][R2.64+0x4] ;  /* 0x0000040402087981 */ /* 0x000ea8000c1e1900 */
[----:B------:R-:W3:Y:S04]  /*02c0*/  LDG.E R0, desc[UR4][R2.64] ;  /* 0x0000000402007981 */ /* 0x000ee8000c1e1900 */
[----:B------:R-:W4:Y:S01]  /*02d0*/  LDG.E R10, desc[UR4][R2.64+0x8] ;  /* 0x00000804020a7981 */ /* 0x000f22000c1e1900 */
[----:B-1----:R-:W-:-:S04]  /*02e0*/  IMAD.WIDE R4, R9, 0x4, R4 ;  /* 0x0000000409047825 */ /* 0x002fc800078e0204 */
[----:B--2---:R-:W-:-:S04]  /*02f0*/  FMUL R13, R8, 0.71520000696182250977 ;  /* 0x3f371759080d7820 */ /* 0x004fc80000400000 */
[----:B---3--:R-:W-:-:S04]  /*0300*/  FFMA R13, R0, 0.21259999275207519531, R13 ;  /* 0x3e59b3d0000d7823 */ /* 0x008fc8000000000d */
[----:B----4-:R-:W-:-:S05]  /*0310*/  FFMA R10, R10, 0.072200000286102294922, R13 ;  /* 0x3d93dd980a0a7823 */ /* 0x010fca000000000d */
[C---:B------:R-:W-:Y:S02]  /*0320*/  FSETP.GEU.AND P0, PT, R10.reuse, RZ, PT ;  /* 0x000000ff0a00720b */ /* 0x040fe40003f0e000 */
[----:B------:R-:W-:-:S04]  /*0330*/  FMNMX.NAN R10, R10, 1, PT ;  /* 0x3f8000000a0a7809 */ /* 0x000fc80003820000 */
[----:B0-----:R-:W-:-:S05]  /*0340*/  FSEL R7, R10, RZ, P0 ;  /* 0x000000ff0a077208 */ /* 0x001fca0000000000 */
[----:B------:R-:W-:Y:S01]  /*0350*/  STG.E desc[UR4][R4.64], R7 ;  /* 0x0000000704007986 */ /* 0x000fe2000c101904 */
[----:B------:R-:W-:Y:S05]  /*0360*/  EXIT ;  /* 0x000000000000794d */ /* 0x000fea0003800000 */
.L_x_99:
        /* <DEDUP_REMOVED lines=9> */
.L_x_109:


//--------------------- .nv.global.init           --------------------------
	.section	.nv.global.init,"aw",@progbits
	.align	4
.nv.global.init:
	.type		__cudart_i2opi_f,@object
	.size		__cudart_i2opi_f,(.L_0 - __cudart_i2opi_f)
__cudart_i2opi_f:
        /*0000*/ 	.byte	0x41, 0x90, 0x43, 0x3c, 0x99, 0x95, 0x62, 0xdb, 0xc0, 0xdd, 0x34, 0xf5, 0xd1, 0x57, 0x27, 0xfc
        /*0010*/ 	.byte	0x29, 0x15, 0x44, 0x4e, 0x6e, 0x83, 0xf9, 0xa2
.L_0:


//--------------------- .nv.shared.reserved.0     --------------------------
	.section	.nv.shared.reserved.0,"aw",@nobits
	.weak		__nv_reservedSMEM_offset_0_alias
	.size		__nv_reservedSMEM_offset_0_alias, 0, 64
	.other		__nv_reservedSMEM_offset_0_alias,@"STO_CUDA_RESERVED_SHARED STV_DEFAULT"
__nv_reservedSMEM_offset_0_alias:
	.zero		0
	.zero		64


//--------------------- .nv.constant0._Z16remap_rgb_kernelPfPKfPKhi --------------------------
	.section	.nv.constant0._Z16remap_rgb_kernelPfPKfPKhi,"a",@progbits
	.sectionflags	@""
	.align	4
.nv.constant0._Z16remap_rgb_kernelPfPKfPKhi:
	.zero		924


//--------------------- .nv.constant0._Z20apply_clarity_kernelPfS_PKfPKhiffi --------------------------
	.section	.nv.constant0._Z20apply_clarity_kernelPfS_PKfPKhiffi,"a",@progbits
	.sectionflags	@""
	.align	4
.nv.constant0._Z20apply_clarity_kernelPfS_PKfPKhiffi:
	.zero		944


//--------------------- .nv.constant0._Z26gauss_blur_v_masked_kernelPKfPKhPfiiS0_i --------------------------
	.section	.nv.constant0._Z26gauss_blur_v_masked_kernelPKfPKhPfiiS0_i,"a",@progbits
	.sectionflags	@""
	.align	4
.nv.constant0._Z26gauss_blur_v_masked_kernelPKfPKhPfiiS0_i:
	.zero		940


//--------------------- .nv.constant0._Z26gauss_blur_h_masked_kernelPKfPKhPfiiS0_i --------------------------
	.section	.nv.constant0._Z26gauss_blur_h_masked_kernelPKfPKhPfiiS0_i,"a",@progbits
	.sectionflags	@""
	.align	4
.nv.constant0._Z26gauss_blur_h_masked_kernelPKfPKhPfiiS0_i:
	.zero		940


//--------------------- .nv.constant0._Z28compute_luma_and_mask_kernelPKfPfPhii --------------------------
	.section	.nv.constant0._Z28compute_luma_and_mask_kernelPKfPfPhii,"a",@progbits
	.sectionflags	@""
	.align	4
.nv.constant0._Z28compute_luma_and_mask_kernelPKfPfPhii:
	.zero		928


//--------------------- SYMBOLS --------------------------

	.type		.nv.reservedSmem.offset0,@object
	.size		.nv.reservedSmem.offset0,0x4
